	.headerflags	@"EF_CUDA_TEXMODE_UNIFIED EF_CUDA_64BIT_ADDRESS EF_CUDA_ACCELERATORS EF_CUDA_SM90 EF_CUDA_VIRTUAL_SM(EF_CUDA_SM90)"
	.elftype	@"ET_EXEC"


//--------------------- .nv.info                  --------------------------
	.section	.nv.info,"",@"SHT_CUDA_INFO"
	.align	4


	//----- nvinfo : EIATTR_REGCOUNT
	.align		4
        /*0000*/ 	.byte	0x04, 0x2f
        /*0002*/ 	.short	(.L_2 - .L_1)
	.align		4
.L_1:
        /*0004*/ 	.word	index@(triton_red_fused_convolution_native_layer_norm_12)
        /*0008*/ 	.word	0x00000020


	//----- nvinfo : EIATTR_MIN_STACK_SIZE
	.align		4
.L_2:
        /*000c*/ 	.byte	0x04, 0x12
        /*000e*/ 	.short	(.L_4 - .L_3)
	.align		4
.L_3:
        /*0010*/ 	.word	index@(triton_red_fused_convolution_native_layer_norm_12)
        /*0014*/ 	.word	0x00000000


	//----- nvinfo : EIATTR_FRAME_SIZE
	.align		4
.L_4:
        /*0018*/ 	.byte	0x04, 0x11
        /*001a*/ 	.short	(.L_6 - .L_5)
	.align		4
.L_5:
        /*001c*/ 	.word	index@(triton_red_fused_convolution_native_layer_norm_12)
        /*0020*/ 	.word	0x00000000


	//----- nvinfo : EIATTR_MIN_STACK_SIZE
	.align		4
.L_6:
        /*0024*/ 	.byte	0x04, 0x12
        /*0026*/ 	.short	(.L_8 - .L_7)
	.align		4
.L_7:
        /*0028*/ 	.word	index@(triton_red_fused_convolution_native_layer_norm_12)
        /*002c*/ 	.word	0x00000000
.L_8:


//--------------------- .nv.info.triton_red_fused_convolution_native_layer_norm_12 --------------------------
	.section	.nv.info.triton_red_fused_convolution_native_layer_norm_12,"",@"SHT_CUDA_INFO"
	.sectionflags	@""
	.align	4


	//----- nvinfo : EIATTR_CUDA_API_VERSION
	.align		4
        /*0000*/ 	.byte	0x04, 0x37
        /*0002*/ 	.short	(.L_10 - .L_9)
.L_9:
        /*0004*/ 	.word	0x0000007c


	//----- nvinfo : EIATTR_KPARAM_INFO
	.align		4
.L_10:
        /*0008*/ 	.byte	0x04, 0x17
        /*000a*/ 	.short	(.L_12 - .L_11)
.L_11:
        /*000c*/ 	.word	0x00000000
        /*0010*/ 	.short	0x0008
        /*0012*/ 	.short	0x003c
        /*0014*/ 	.byte	0x00, 0xf0, 0x11, 0x00


	//----- nvinfo : EIATTR_KPARAM_INFO
	.align		4
.L_12:
        /*0018*/ 	.byte	0x04, 0x17
        /*001a*/ 	.short	(.L_14 - .L_13)
.L_13:
        /*001c*/ 	.word	0x00000000
        /*0020*/ 	.short	0x0007
        /*0022*/ 	.short	0x0038
        /*0024*/ 	.byte	0x00, 0xf0, 0x11, 0x00


	//----- nvinfo : EIATTR_KPARAM_INFO
	.align		4
.L_14:
        /*0028*/ 	.byte	0x04, 0x17
        /*002a*/ 	.short	(.L_16 - .L_15)
.L_15:
        /*002c*/ 	.word	0x00000000
        /*0030*/ 	.short	0x0006
        /*0032*/ 	.short	0x0030
        /*0034*/ 	.byte	0x00, 0xf4, 0x21, 0x00


	//----- nvinfo : EIATTR_KPARAM_INFO
	.align		4
.L_16:
        /*0038*/ 	.byte	0x04, 0x17
        /*003a*/ 	.short	(.L_18 - .L_17)
.L_17:
        /*003c*/ 	.word	0x00000000
        /*0040*/ 	.short	0x0005
        /*0042*/ 	.short	0x0028
        /*0044*/ 	.byte	0x00, 0xf4, 0x21, 0x00


	//----- nvinfo : EIATTR_KPARAM_INFO
	.align		4
.L_18:
        /*0048*/ 	.byte	0x04, 0x17
        /*004a*/ 	.short	(.L_20 - .L_19)
.L_19:
        /*004c*/ 	.word	0x00000000
        /*0050*/ 	.short	0x0004
        /*0052*/ 	.short	0x0020
        /*0054*/ 	.byte	0x00, 0xf4, 0x21, 0x00


	//----- nvinfo : EIATTR_KPARAM_INFO
	.align		4
.L_20:
        /*0058*/ 	.byte	0x04, 0x17
        /*005a*/ 	.short	(.L_22 - .L_21)
.L_21:
        /*005c*/ 	.word	0x00000000
        /*0060*/ 	.short	0x0003
        /*0062*/ 	.short	0x0018
        /*0064*/ 	.byte	0x00, 0xf4, 0x21, 0x00


	//----- nvinfo : EIATTR_KPARAM_INFO
	.align		4
.L_22:
        /*0068*/ 	.byte	0x04, 0x17
        /*006a*/ 	.short	(.L_24 - .L_23)
.L_23:
        /*006c*/ 	.word	0x00000000
        /*0070*/ 	.short	0x0002
        /*0072*/ 	.short	0x0010
        /*0074*/ 	.byte	0x00, 0xf4, 0x21, 0x00


	//----- nvinfo : EIATTR_KPARAM_INFO
	.align		4
.L_24:
        /*0078*/ 	.byte	0x04, 0x17
        /*007a*/ 	.short	(.L_26 - .L_25)
.L_25:
        /*007c*/ 	.word	0x00000000
        /*0080*/ 	.short	0x0001
        /*0082*/ 	.short	0x0008
        /*0084*/ 	.byte	0x00, 0xf4, 0x21, 0x00


	//----- nvinfo : EIATTR_KPARAM_INFO
	.align		4
.L_26:
        /*0088*/ 	.byte	0x04, 0x17
        /*008a*/ 	.short	(.L_28 - .L_27)
.L_27:
        /*008c*/ 	.word	0x00000000
        /*0090*/ 	.short	0x0000
        /*0092*/ 	.short	0x0000
        /*0094*/ 	.byte	0x00, 0xf4, 0x21, 0x00


	//----- nvinfo : EIATTR_SPARSE_MMA_MASK
	.align		4
.L_28:
        /*0098*/ 	.byte	0x03, 0x50
        /*009a*/ 	.short	0x0000


	//----- nvinfo : EIATTR_MAXREG_COUNT
	.align		4
        /*009c*/ 	.byte	0x03, 0x1b
        /*009e*/ 	.short	0x0080


	//----- nvinfo : EIATTR_COOP_GROUP_MASK_REGIDS
	.align		4
        /*00a0*/ 	.byte	0x04, 0x29
        /*00a2*/ 	.short	(.L_30 - .L_29)


	//   ....[0]....
.L_29:
        /*00a4*/ 	.word	0xffffffff


	//   ....[1]....
        /*00a8*/ 	.word	0xffffffff


	//   ....[2]....
        /*00ac*/ 	.word	0xffffffff


	//   ....[3]....
        /*00b0*/ 	.word	0xffffffff


	//   ....[4]....
        /*00b4*/ 	.word	0xffffffff


	//   ....[5]....
        /*00b8*/ 	.word	0xffffffff


	//   ....[6]....
        /*00bc*/ 	.word	0xffffffff


	//   ....[7]....
        /*00c0*/ 	.word	0xffffffff


	//   ....[8]....
        /*00c4*/ 	.word	0xffffffff


	//   ....[9]....
        /*00c8*/ 	.word	0xffffffff


	//   ....[10]....
        /*00cc*/ 	.word	0xffffffff


	//   ....[11]....
        /*00d0*/ 	.word	0xffffffff


	//   ....[12]....
        /*00d4*/ 	.word	0xffffffff


	//   ....[13]....
        /*00d8*/ 	.word	0xffffffff


	//   ....[14]....
        /*00dc*/ 	.word	0xffffffff


	//   ....[15]....
        /*00e0*/ 	.word	0xffffffff


	//   ....[16]....
        /*00e4*/ 	.word	0xffffffff


	//   ....[17]....
        /*00e8*/ 	.word	0xffffffff


	//   ....[18]....
        /*00ec*/ 	.word	0xffffffff


	//   ....[19]....
        /*00f0*/ 	.word	0xffffffff


	//   ....[20]....
        /*00f4*/ 	.word	0xffffffff


	//   ....[21]....
        /*00f8*/ 	.word	0xffffffff


	//   ....[22]....
        /*00fc*/ 	.word	0xffffffff


	//   ....[23]....
        /*0100*/ 	.word	0xffffffff


	//   ....[24]....
        /*0104*/ 	.word	0xffffffff


	//   ....[25]....
        /*0108*/ 	.word	0xffffffff


	//   ....[26]....
        /*010c*/ 	.word	0xffffffff


	//   ....[27]....
        /*0110*/ 	.word	0xffffffff


	//   ....[28]....
        /*0114*/ 	.word	0xffffffff


	//   ....[29]....
        /*0118*/ 	.word	0xffffffff


	//   ....[30]....
        /*011c*/ 	.word	0xffffffff


	//   ....[31]....
        /*0120*/ 	.word	0xffffffff


	//   ....[32]....
        /*0124*/ 	.word	0xffffffff


	//----- nvinfo : EIATTR_COOP_GROUP_INSTR_OFFSETS
	.align		4
.L_30:
        /*0128*/ 	.byte	0x04, 0x28
        /*012a*/ 	.short	(.L_32 - .L_31)


	//   ....[0]....
.L_31:
        /*012c*/ 	.word	0x00000700


	//   ....[1]....
        /*0130*/ 	.word	0x000008b0


	//   ....[2]....
        /*0134*/ 	.word	0x000008d0


	//   ....[3]....
        /*0138*/ 	.word	0x00000990


	//   ....[4]....
        /*013c*/ 	.word	0x00000a50


	//   ....[5]....
        /*0140*/ 	.word	0x00000a70


	//   ....[6]....
        /*0144*/ 	.word	0x00000ab0


	//   ....[7]....
        /*0148*/ 	.word	0x00000b50


	//   ....[8]....
        /*014c*/ 	.word	0x00000b70


	//   ....[9]....
        /*0150*/ 	.word	0x00000c30


	//   ....[10]....
        /*0154*/ 	.word	0x00000c60


	//   ....[11]....
        /*0158*/ 	.word	0x00000d80


	//   ....[12]....
        /*015c*/ 	.word	0x00000da0


	//   ....[13]....
        /*0160*/ 	.word	0x00000e80


	//   ....[14]....
        /*0164*/ 	.word	0x00000ef0


	//   ....[15]....
        /*0168*/ 	.word	0x00000fa0


	//   ....[16]....
        /*016c*/ 	.word	0x00000ff0


	//   ....[17]....
        /*0170*/ 	.word	0x00001040


	//   ....[18]....
        /*0174*/ 	.word	0x000010d0


	//   ....[19]....
        /*0178*/ 	.word	0x000010f0


	//   ....[20]....
        /*017c*/ 	.word	0x00001190


	//   ....[21]....
        /*0180*/ 	.word	0x00001250


	//   ....[22]....
        /*0184*/ 	.word	0x000012c0


	//   ....[23]....
        /*0188*/ 	.word	0x000012e0


	//   ....[24]....
        /*018c*/ 	.word	0x000013a0


	//   ....[25]....
        /*0190*/ 	.word	0x00001410


	//   ....[26]....
        /*0194*/ 	.word	0x00001450


	//   ....[27]....
        /*0198*/ 	.word	0x00001480


	//   ....[28]....
        /*019c*/ 	.word	0x000015c0


	//   ....[29]....
        /*01a0*/ 	.word	0x00001600


	//   ....[30]....
        /*01a4*/ 	.word	0x00001810


	//   ....[31]....
        /*01a8*/ 	.word	0x00001870


	//   ....[32]....
        /*01ac*/ 	.word	0x00001890


	//----- nvinfo : EIATTR_EXIT_INSTR_OFFSETS
	.align		4
.L_32:
        /*01b0*/ 	.byte	0x04, 0x1c
        /*01b2*/ 	.short	(.L_34 - .L_33)


	//   ....[0]....
.L_33:
        /*01b4*/ 	.word	0x000020a0


	//   ....[1]....
        /*01b8*/ 	.word	0x000020c0


	//----- nvinfo : EIATTR_REQNTID
	.align		4
.L_34:
        /*01bc*/ 	.byte	0x04, 0x10
        /*01be*/ 	.short	(.L_36 - .L_35)
.L_35:
        /*01c0*/ 	.word	0x00000200
        /*01c4*/ 	.word	0x00000001
        /*01c8*/ 	.word	0x00000001


	//----- nvinfo : EIATTR_CBANK_PARAM_SIZE
	.align		4
.L_36:
        /*01cc*/ 	.byte	0x03, 0x19
        /*01ce*/ 	.short	0x0040


	//----- nvinfo : EIATTR_PARAM_CBANK
	.align		4
        /*01d0*/ 	.byte	0x04, 0x0a
        /*01d2*/ 	.short	(.L_38 - .L_37)
	.align		4
.L_37:
        /*01d4*/ 	.word	index@(.nv.constant0.triton_red_fused_convolution_native_layer_norm_12)
        /*01d8*/ 	.short	0x0210
        /*01da*/ 	.short	0x0040


	//----- nvinfo : EIATTR_SW_WAR
	.align		4
.L_38:
        /*01dc*/ 	.byte	0x04, 0x36
        /*01de*/ 	.short	(.L_40 - .L_39)
.L_39:
        /*01e0*/ 	.word	0x00000008
.L_40:


//--------------------- .nv.callgraph             --------------------------
	.section	.nv.callgraph,"",@"SHT_CUDA_CALLGRAPH"
	.align	4
	.sectionentsize	8
	.align		4
        /*0000*/ 	.word	0x00000000
	.align		4
        /*0004*/ 	.word	0xffffffff
	.align		4
        /*0008*/ 	.word	0x00000000
	.align		4
        /*000c*/ 	.word	0xfffffffe
	.align		4
        /*0010*/ 	.word	0x00000000
	.align		4
        /*0014*/ 	.word	0xfffffffd
	.align		4
        /*0018*/ 	.word	0x00000000
	.align		4
        /*001c*/ 	.word	0xfffffffc


//--------------------- .nv.constant4             --------------------------
	.section	.nv.constant4,"a",@progbits
	.align	8
	.align		8
.nv.constant4:
        /*0000*/ 	.dword	_$_str


//--------------------- .text.triton_red_fused_convolution_native_layer_norm_12 --------------------------
	.section	.text.triton_red_fused_convolution_native_layer_norm_12,"ax",@progbits
	.sectionflags	@"SHF_BARRIERS=1"
	.align	128
        .global         triton_red_fused_convolution_native_layer_norm_12
        .type           triton_red_fused_convolution_native_layer_norm_12,@function
        .size           triton_red_fused_convolution_native_layer_norm_12,(.L_x_1 - triton_red_fused_convolution_native_layer_norm_12)
        .other          triton_red_fused_convolution_native_layer_norm_12,@"STO_CUDA_ENTRY STV_DEFAULT"
triton_red_fused_convolution_native_layer_norm_12:
.text.triton_red_fused_convolution_native_layer_norm_12:
[----:B------:R-:W0:Y:S01]  /*0000*/  LDC R1, c[0x0][0x28] ;  /* 0x00000a00ff017b82 */ /* 0x000e220000000800 */
[----:B------:R-:W1:Y:S07]  /*0010*/  S2R R20, SR_TID.X ;  /* 0x0000000000147919 */ /* 0x000e6e0000002100 */
[----:B------:R-:W2:Y:S01]  /*0020*/  LDC.64 R14, c[0x0][0x218] ;  /* 0x00008600ff0e7b82 */ /* 0x000ea20000000a00 */
[----:B------:R-:W-:Y:S02]  /*0030*/  CS2R R8, SRZ ;  /* 0x0000000000087805 */ /* 0x000fe4000001ff00 */
[----:B------:R-:W-:Y:S01]  /*0040*/  CS2R R10, SRZ ;  /* 0x00000000000a7805 */ /* 0x000fe2000001ff00 */
[----:B------:R-:W3:Y:S01]  /*0050*/  S2R R18, SR_CTAID.X ;  /* 0x0000000000127919 */ /* 0x000ee20000002500 */
[----:B------:R-:W-:-:S03]  /*0060*/  ULDC.64 UR6, c[0x0][0x208] ;  /* 0x0000820000067ab9 */ /* 0x000fc60000000a00 */
[----:B------:R-:W4:Y:S01]  /*0070*/  LDC.64 R22, c[0x0][0x210] ;  /* 0x00008400ff167b82 */ /* 0x000f220000000a00 */
[----:B------:R-:W-:Y:S02]  /*0080*/  CS2R R4, SRZ ;  /* 0x0000000000047805 */ /* 0x000fe4000001ff00 */
[----:B-1----:R-:W-:Y:S02]  /*0090*/  SHF.L.U32 R19, R20, 0x2, RZ ;  /* 0x0000000214137819 */ /* 0x002fe400000006ff */
[----:B------:R-:W-:Y:S02]  /*00a0*/  SHF.R.U32.HI R6, RZ, 0x6, R20 ;  /* 0x00000006ff067819 */ /* 0x000fe40000011614 */
[----:B------:R-:W-:Y:S02]  /*00b0*/  LOP3.LUT R19, R19, 0xfc, RZ, 0xc0, !PT ;  /* 0x000000fc13137812 */ /* 0x000fe400078ec0ff */
[----:B---3--:R-:W-:Y:S02]  /*00c0*/  SHF.L.U32 R21, R18, 0x4, RZ ;  /* 0x0000000412157819 */ /* 0x008fe400000006ff */
[----:B------:R-:W-:Y:S01]  /*00d0*/  SGXT.U32 R6, R6, 0x3 ;  /* 0x000000030606781a */ /* 0x000fe20000000000 */
[C---:B--2---:R-:W-:Y:S01]  /*00e0*/  IMAD.WIDE.U32 R14, R19.reuse, 0x4, R14 ;  /* 0x00000004130e7825 */ /* 0x044fe200078e000e */
[----:B------:R-:W-:-:S02]  /*00f0*/  ISETP.GE.U32.AND P3, PT, R19, 0xc0, PT ;  /* 0x000000c01300780c */ /* 0x000fc40003f66070 */
[----:B------:R-:W-:Y:S02]  /*0100*/  LOP3.LUT R16, R21, R6, RZ, 0xfc, !PT ;  /* 0x0000000615107212 */ /* 0x000fe400078efcff */
[----:B------:R-:W-:Y:S02]  /*0110*/  LOP3.LUT R24, R21, 0x8, R6, 0xfe, !PT ;  /* 0x0000000815187812 */ /* 0x000fe400078efe06 */
[----:B------:R-:W-:Y:S02]  /*0120*/  ISETP.LT.AND P2, PT, R16, 0x100, !P3 ;  /* 0x000001001000780c */ /* 0x000fe40005f41270 */
[----:B------:R-:W-:Y:S01]  /*0130*/  ISETP.LT.AND P1, PT, R24, 0x100, !P3 ;  /* 0x000001001800780c */ /* 0x000fe20005f21270 */
[--C-:B------:R-:W-:Y:S02]  /*0140*/  IMAD R17, R16, 0xc0, R19.reuse ;  /* 0x000000c010117824 */ /* 0x100fe400078e0213 */
[----:B------:R-:W-:Y:S01]  /*0150*/  IMAD R16, R24, 0xc0, R19 ;  /* 0x000000c018107824 */ /* 0x000fe200078e0213 */
[----:B------:R-:W-:Y:S01]  /*0160*/  CS2R R6, SRZ ;  /* 0x0000000000067805 */ /* 0x000fe2000001ff00 */
[----:B------:R1:W2:Y:S01]  /*0170*/  @!P3 LDG.E.EL.128 R8, desc[UR6][R14.64] ;  /* 0x000000060e08b981 */ /* 0x0002a2000c2e1d00 */
[----:B------:R-:W-:Y:S01]  /*0180*/  CS2R R12, SRZ ;  /* 0x00000000000c7805 */ /* 0x000fe2000001ff00 */
[----:B----4-:R-:W-:-:S04]  /*0190*/  IMAD.WIDE R24, R17, 0x4, R22 ;  /* 0x0000000411187825 */ /* 0x010fc800078e0216 */
[----:B------:R-:W-:Y:S01]  /*01a0*/  IMAD.WIDE R22, R16, 0x4, R22 ;  /* 0x0000000410167825 */ /* 0x000fe200078e0216 */
[----:B------:R-:W3:Y:S01]  /*01b0*/  @P2 LDG.E.EF.128 R4, desc[UR6][R24.64] ;  /* 0x0000000618042981 */ /* 0x000ee2000c0e1d00 */
[----:B-1----:R-:W-:-:S06]  /*01c0*/  CS2R R14, SRZ ;  /* 0x00000000000e7805 */ /* 0x002fcc000001ff00 */
[----:B------:R-:W4:Y:S01]  /*01d0*/  @P1 LDG.E.EF.128 R12, desc[UR6][R22.64] ;  /* 0x00000006160c1981 */ /* 0x000f22000c0e1d00 */
[----:B------:R-:W-:Y:S02]  /*01e0*/  LOP3.LUT R20, R21, 0xf, R20, 0xf8, !PT ;  /* 0x0000000f15147812 */ /* 0x000fe400078ef814 */
[----:B--2---:R-:W-:Y:S02]  /*01f0*/  SEL R8, R8, RZ, !P3 ;  /* 0x000000ff08087207 */ /* 0x004fe40005800000 */
[----:B---3--:R-:W-:Y:S02]  /*0200*/  SEL R21, R4, RZ, P2 ;  /* 0x000000ff04157207 */ /* 0x008fe40001000000 */
[----:B----4-:R-:W-:Y:S02]  /*0210*/  SEL R27, R12, RZ, P1 ;  /* 0x000000ff0c1b7207 */ /* 0x010fe40000800000 */
[----:B------:R-:W-:Y:S01]  /*0220*/  FSEL R12, RZ, 2, !P2 ;  /* 0x40000000ff0c7808 */ /* 0x000fe20005000000 */
[----:B------:R-:W-:Y:S01]  /*0230*/  FADD R4, R21, R8 ;  /* 0x0000000815047221 */ /* 0x000fe20000000000 */
[----:B------:R-:W-:-:S02]  /*0240*/  SEL R28, R13, RZ, P1 ;  /* 0x000000ff0d1c7207 */ /* 0x000fc40000800000 */
[C---:B------:R-:W-:Y:S01]  /*0250*/  FSETP.GEU.AND P0, PT, R12.reuse, 1.175494350822287508e-38, PT ;  /* 0x008000000c00780b */ /* 0x040fe20003f0e000 */
[----:B------:R-:W-:Y:S01]  /*0260*/  FMUL R21, R12, 16777216 ;  /* 0x4b8000000c157820 */ /* 0x000fe20000400000 */
[----:B------:R-:W-:-:S04]  /*0270*/  SEL R13, R11, RZ, !P3 ;  /* 0x000000ff0b0d7207 */ /* 0x000fc80005800000 */
[----:B------:R-:W-:Y:S02]  /*0280*/  FSEL R11, R21, R12, !P0 ;  /* 0x0000000c150b7208 */ /* 0x000fe40004000000 */
[----:B------:R-:W-:Y:S02]  /*0290*/  SEL R9, R9, RZ, !P3 ;  /* 0x000000ff09097207 */ /* 0x000fe40005800000 */
[----:B------:R-:W-:Y:S02]  /*02a0*/  SEL R26, R5, RZ, P2 ;  /* 0x000000ff051a7207 */ /* 0x000fe40001000000 */
[----:B------:R-:W1:Y:S01]  /*02b0*/  MUFU.RCP R11, R11 ;  /* 0x0000000b000b7308 */ /* 0x000e620000001000 */
[----:B------:R-:W-:Y:S01]  /*02c0*/  FSEL R21, RZ, 1, !P2 ;  /* 0x3f800000ff157808 */ /* 0x000fe20005000000 */
[----:B------:R-:W-:Y:S01]  /*02d0*/  FADD R8, R27, R8 ;  /* 0x000000081b087221 */ /* 0x000fe20000000000 */
[----:B------:R-:W-:Y:S01]  /*02e0*/  FADD R5, R26, R9 ;  /* 0x000000091a057221 */ /* 0x000fe20000000000 */
[----:B------:R-:W-:-:S02]  /*02f0*/  SEL R10, R10, RZ, !P3 ;  /* 0x000000ff0a0a7207 */ /* 0x000fc40005800000 */
[----:B------:R-:W-:Y:S02]  /*0300*/  SEL R27, R6, RZ, P2 ;  /* 0x000000ff061b7207 */ /* 0x000fe40001000000 */
[----:B------:R-:W-:Y:S02]  /*0310*/  SEL R26, R7, RZ, P2 ;  /* 0x000000ff071a7207 */ /* 0x000fe40001000000 */
[----:B------:R-:W-:Y:S01]  /*0320*/  SEL R29, R14, RZ, P1 ;  /* 0x000000ff0e1d7207 */ /* 0x000fe20000800000 */
[----:B------:R-:W-:Y:S01]  /*0330*/  FMUL R14, R21, 16777216 ;  /* 0x4b800000150e7820 */ /* 0x000fe20000400000 */
[----:B------:R-:W-:Y:S01]  /*0340*/  FADD R9, R28, R9 ;  /* 0x000000091c097221 */ /* 0x000fe20000000000 */
[----:B------:R-:W-:Y:S01]  /*0350*/  FADD R6, R27, R10 ;  /* 0x0000000a1b067221 */ /* 0x000fe20000000000 */
[----:B------:R-:W-:Y:S02]  /*0360*/  FADD R7, R26, R13 ;  /* 0x0000000d1a077221 */ /* 0x000fe40000000000 */
[----:B------:R-:W-:-:S02]  /*0370*/  FSEL R28, R14, R21, !P0 ;  /* 0x000000150e1c7208 */ /* 0x000fc40004000000 */
[----:B------:R-:W-:Y:S01]  /*0380*/  FSEL R26, R4, RZ, P2 ;  /* 0x000000ff041a7208 */ /* 0x000fe20001000000 */
[----:B------:R2:W-:Y:S01]  /*0390*/  @P2 STG.E.128 desc[UR6][R24.64], R4 ;  /* 0x0000000418002986 */ /* 0x0005e2000c101d06 */
[----:B------:R-:W-:Y:S01]  /*03a0*/  FSETP.NEU.AND P0, PT, R12, RZ, PT ;  /* 0x000000ff0c00720b */ /* 0x000fe20003f0d000 */
[----:B-1----:R-:W-:Y:S01]  /*03b0*/  FMUL R28, R11, R28 ;  /* 0x0000001c0b1c7220 */ /* 0x002fe20000400000 */
[----:B------:R-:W-:-:S04]  /*03c0*/  FSEL R27, R5, RZ, P2 ;  /* 0x000000ff051b7208 */ /* 0x000fc80001000000 */
[----:B------:R-:W-:Y:S01]  /*03d0*/  FSEL R11, R28, RZ, P0 ;  /* 0x000000ff1c0b7208 */ /* 0x000fe20000000000 */
[----:B------:R-:W-:Y:S01]  /*03e0*/  FADD R27, -R26, R27 ;  /* 0x0000001b1a1b7221 */ /* 0x000fe20000000100 */
[----:B--2---:R-:W-:-:S04]  /*03f0*/  FSEL R4, RZ, 3, !P2 ;  /* 0x40400000ff047808 */ /* 0x004fc80005000000 */
[C---:B------:R-:W-:Y:S01]  /*0400*/  FSETP.GEU.AND P0, PT, R4.reuse, 1.175494350822287508e-38, PT ;  /* 0x008000000400780b */ /* 0x040fe20003f0e000 */
[----:B------:R-:W-:Y:S01]  /*0410*/  FMUL R5, R4, 16777216 ;  /* 0x4b80000004057820 */ /* 0x000fe20000400000 */
[----:B------:R-:W-:Y:S01]  /*0420*/  FADD R10, R29, R10 ;  /* 0x0000000a1d0a7221 */ /* 0x000fe20000000000 */
[----:B------:R-:W-:-:S03]  /*0430*/  FMUL R29, R27, R27 ;  /* 0x0000001b1b1d7220 */ /* 0x000fc60000400000 */
[----:B------:R-:W-:Y:S01]  /*0440*/  FSEL R5, R5, R4, !P0 ;  /* 0x0000000405057208 */ /* 0x000fe20004000000 */
[----:B------:R-:W-:Y:S01]  /*0450*/  FMUL R28, R21, R29 ;  /* 0x0000001d151c7220 */ /* 0x000fe20000400000 */
[----:B------:R-:W-:-:S04]  /*0460*/  FFMA R27, R27, R11, R26 ;  /* 0x0000000b1b1b7223 */ /* 0x000fc8000000001a */
[----:B------:R-:W1:Y:S01]  /*0470*/  MUFU.RCP R5, R5 ;  /* 0x0000000500057308 */ /* 0x000e620000001000 */
[----:B------:R-:W-:Y:S01]  /*0480*/  FFMA R26, R11, R28, RZ ;  /* 0x0000001c0b1a7223 */ /* 0x000fe200000000ff */
[----:B------:R-:W-:-:S05]  /*0490*/  SEL R28, R15, RZ, P1 ;  /* 0x000000ff0f1c7207 */ /* 0x000fca0000800000 */
[----:B------:R-:W-:Y:S01]  /*04a0*/  FADD R11, R28, R13 ;  /* 0x0000000d1c0b7221 */ /* 0x000fe20000000000 */
[----:B------:R-:W-:Y:S02]  /*04b0*/  FSEL R28, R14, R21, !P0 ;  /* 0x000000150e1c7208 */ /* 0x000fe40004000000 */
[----:B------:R-:W-:Y:S02]  /*04c0*/  FSEL R6, R6, RZ, P2 ;  /* 0x000000ff06067208 */ /* 0x000fe40001000000 */
[----:B------:R-:W-:Y:S01]  /*04d0*/  FSETP.NEU.AND P0, PT, R4, RZ, PT ;  /* 0x000000ff0400720b */ /* 0x000fe20003f0d000 */
[----:B-1----:R-:W-:Y:S02]  /*04e0*/  FMUL R13, R5, R28 ;  /* 0x0000001c050d7220 */ /* 0x002fe40000400000 */
[----:B------:R-:W-:Y:S01]  /*04f0*/  FADD R6, R6, -R27 ;  /* 0x8000001b06067221 */ /* 0x000fe20000000000 */
[----:B------:R-:W-:Y:S02]  /*0500*/  FSEL R5, RZ, 4, !P2 ;  /* 0x40800000ff057808 */ /* 0x000fe40005000000 */
[----:B------:R-:W-:Y:S01]  /*0510*/  FSEL R13, R13, RZ, P0 ;  /* 0x000000ff0d0d7208 */ /* 0x000fe20000000000 */
[----:B------:R-:W-:Y:S01]  /*0520*/  FMUL R29, R6, R6 ;  /* 0x00000006061d7220 */ /* 0x000fe20000400000 */
[----:B------:R-:W-:-:S03]  /*0530*/  FSETP.GEU.AND P0, PT, R5, 1.175494350822287508e-38, PT ;  /* 0x008000000500780b */ /* 0x000fc60003f0e000 */
[----:B------:R-:W-:Y:S01]  /*0540*/  FFMA R15, R6, R13, R27 ;  /* 0x0000000d060f7223 */ /* 0x000fe2000000001b */
[----:B------:R-:W-:-:S05]  /*0550*/  FMUL R6, R5, 16777216 ;  /* 0x4b80000005067820 */ /* 0x000fca0000400000 */
[----:B------:R-:W-:-:S06]  /*0560*/  FSEL R6, R6, R5, !P0 ;  /* 0x0000000506067208 */ /* 0x000fcc0004000000 */
[----:B------:R-:W1:Y:S01]  /*0570*/  MUFU.RCP R6, R6 ;  /* 0x0000000600067308 */ /* 0x000e620000001000 */
[----:B------:R-:W-:Y:S02]  /*0580*/  FSEL R21, R14, R21, !P0 ;  /* 0x000000150e157208 */ /* 0x000fe40004000000 */
[----:B------:R-:W-:-:S05]  /*0590*/  FSEL R14, R7, RZ, P2 ;  /* 0x000000ff070e7208 */ /* 0x000fca0001000000 */
[----:B------:R-:W-:Y:S01]  /*05a0*/  FADD R14, R14, -R15 ;  /* 0x8000000f0e0e7221 */ /* 0x000fe20000000000 */
[----:B------:R-:W-:Y:S01]  /*05b0*/  FSETP.NEU.AND P0, PT, R5, RZ, PT ;  /* 0x000000ff0500720b */ /* 0x000fe20003f0d000 */
[----:B------:R-:W-:Y:S02]  /*05c0*/  FMUL R12, R12, R29 ;  /* 0x0000001d0c0c7220 */ /* 0x000fe40000400000 */
[----:B------:R-:W-:Y:S01]  /*05d0*/  FMUL R7, R14, R14 ;  /* 0x0000000e0e077220 */ /* 0x000fe20000400000 */
[----:B-1----:R-:W-:-:S03]  /*05e0*/  FMUL R21, R6, R21 ;  /* 0x0000001506157220 */ /* 0x002fc60000400000 */
[----:B------:R-:W-:Y:S01]  /*05f0*/  FMUL R4, R4, R7 ;  /* 0x0000000704047220 */ /* 0x000fe20000400000 */
[----:B------:R-:W-:Y:S01]  /*0600*/  FFMA R26, R13, R12, R26 ;  /* 0x0000000c0d1a7223 */ /* 0x000fe2000000001a */
[----:B------:R-:W-:Y:S02]  /*0610*/  FSEL R6, RZ, 3, !P1 ;  /* 0x40400000ff067808 */ /* 0x000fe40004800000 */
[----:B------:R-:W-:Y:S02]  /*0620*/  FSEL R7, R21, RZ, P0 ;  /* 0x000000ff15077208 */ /* 0x000fe40000000000 */
[----:B------:R-:W-:-:S03]  /*0630*/  FSEL R13, RZ, 2, !P1 ;  /* 0x40000000ff0d7808 */ /* 0x000fc60004800000 */
[----:B------:R-:W-:Y:S01]  /*0640*/  FFMA R21, R14, R7, R15 ;  /* 0x000000070e157223 */ /* 0x000fe2000000000f */
[C---:B------:R-:W-:Y:S01]  /*0650*/  FMUL R15, R6.reuse, 16777216 ;  /* 0x4b800000060f7820 */ /* 0x040fe20000400000 */
[C---:B------:R-:W-:Y:S01]  /*0660*/  FMUL R12, R13.reuse, 16777216 ;  /* 0x4b8000000d0c7820 */ /* 0x040fe20000400000 */
[----:B------:R-:W-:Y:S02]  /*0670*/  FSETP.GEU.AND P4, PT, R6, 1.175494350822287508e-38, PT ;  /* 0x008000000600780b */ /* 0x000fe40003f8e000 */
[----:B------:R-:W-:Y:S02]  /*0680*/  FSETP.GEU.AND P0, PT, R13, 1.175494350822287508e-38, PT ;  /* 0x008000000d00780b */ /* 0x000fe40003f0e000 */
[----:B------:R-:W-:Y:S02]  /*0690*/  FSEL R27, R15, R6, !P4 ;  /* 0x000000060f1b7208 */ /* 0x000fe40006000000 */
[----:B------:R-:W-:Y:S01]  /*06a0*/  FSEL R14, R12, R13, !P0 ;  /* 0x0000000d0c0e7208 */ /* 0x000fe20004000000 */
[----:B------:R-:W-:Y:S01]  /*06b0*/  FFMA R26, R7, R4, R26 ;  /* 0x00000004071a7223 */ /* 0x000fe2000000001a */
[----:B------:R-:W-:-:S02]  /*06c0*/  FSEL R7, RZ, 1, !P1 ;  /* 0x3f800000ff077808 */ /* 0x000fc40004800000 */
[----:B------:R1:W2:Y:S03]  /*06d0*/  MUFU.RCP R4, R14 ;  /* 0x0000000e00047308 */ /* 0x0002a60000001000 */
[----:B------:R-:W-:-:S05]  /*06e0*/  FMUL R12, R7, 16777216 ;  /* 0x4b800000070c7820 */ /* 0x000fca0000400000 */
[----:B------:R-:W3:Y:S01]  /*06f0*/  MUFU.RCP R27, R27 ;  /* 0x0000001b001b7308 */ /* 0x000ee20000001000 */
[----:B-1----:R-:W1:Y:S01]  /*0700*/  SHFL.BFLY PT, R14, R5, 0x10, 0x1f ;  /* 0x0e001f00050e7f89 */ /* 0x002e6200000e0000 */
[CC--:B------:R-:W-:Y:S02]  /*0710*/  FSEL R15, R12.reuse, R7.reuse, !P0 ;  /* 0x000000070c0f7208 */ /* 0x0c0fe40004000000 */
[----:B------:R-:W-:-:S03]  /*0720*/  FSEL R28, R12, R7, !P4 ;  /* 0x000000070c1c7208 */ /* 0x000fc60006000000 */
[----:B--2---:R-:W-:Y:S01]  /*0730*/  FMUL R4, R4, R15 ;  /* 0x0000000f04047220 */ /* 0x004fe20000400000 */
[----:B------:R-:W-:Y:S02]  /*0740*/  FSETP.NEU.AND P0, PT, R13, RZ, PT ;  /* 0x000000ff0d00720b */ /* 0x000fe40003f0d000 */
[----:B------:R-:W-:Y:S01]  /*0750*/  FSEL R29, R8, RZ, P1 ;  /* 0x000000ff081d7208 */ /* 0x000fe20000800000 */
[----:B---3--:R-:W-:Y:S01]  /*0760*/  FMUL R15, R27, R28 ;  /* 0x0000001c1b0f7220 */ /* 0x008fe20000400000 */
[----:B------:R-:W-:Y:S01]  /*0770*/  FSEL R28, R9, RZ, P1 ;  /* 0x000000ff091c7208 */ /* 0x000fe20000800000 */
[----:B------:R2:W-:Y:S01]  /*0780*/  @P1 STG.E.128 desc[UR6][R22.64], R8 ;  /* 0x0000000816001986 */ /* 0x0005e2000c101d06 */
[----:B------:R-:W-:Y:S02]  /*0790*/  FSEL R4, R4, RZ, P0 ;  /* 0x000000ff04047208 */ /* 0x000fe40000000000 */
[----:B------:R-:W-:Y:S02]  /*07a0*/  FSEL R27, R10, RZ, P1 ;  /* 0x000000ff0a1b7208 */ /* 0x000fe40000800000 */
[----:B------:R-:W-:Y:S01]  /*07b0*/  FSETP.NEU.AND P0, PT, R6, RZ, PT ;  /* 0x000000ff0600720b */ /* 0x000fe20003f0d000 */
[----:B--2---:R-:W-:-:S04]  /*07c0*/  FADD R8, -R29, R28 ;  /* 0x0000001c1d087221 */ /* 0x004fc80000000100 */
[----:B------:R-:W-:Y:S01]  /*07d0*/  FFMA R28, R8, R4, R29 ;  /* 0x00000004081c7223 */ /* 0x000fe2000000001d */
[----:B-1----:R-:W-:-:S03]  /*07e0*/  FADD R9, R5, R14 ;  /* 0x0000000e05097221 */ /* 0x002fc60000000000 */
[----:B------:R-:W-:Y:S01]  /*07f0*/  FADD R27, R27, -R28 ;  /* 0x8000001c1b1b7221 */ /* 0x000fe20000000000 */
[----:B------:R-:W-:Y:S01]  /*0800*/  FMUL R29, R8, R8 ;  /* 0x00000008081d7220 */ /* 0x000fe20000400000 */
[----:B------:R-:W-:Y:S02]  /*0810*/  FSETP.GEU.AND P4, PT, |R9|, 1.175494350822287508e-38, PT ;  /* 0x008000000900780b */ /* 0x000fe40003f8e200 */
[----:B------:R-:W-:Y:S01]  /*0820*/  FMUL R10, R27, R27 ;  /* 0x0000001b1b0a7220 */ /* 0x000fe20000400000 */
[----:B------:R-:W-:Y:S01]  /*0830*/  FSEL R15, R15, RZ, P0 ;  /* 0x000000ff0f0f7208 */ /* 0x000fe20000000000 */
[----:B------:R-:W-:Y:S02]  /*0840*/  FMUL R29, R7, R29 ;  /* 0x0000001d071d7220 */ /* 0x000fe40000400000 */
[----:B------:R-:W-:Y:S01]  /*0850*/  FMUL R13, R13, R10 ;  /* 0x0000000a0d0d7220 */ /* 0x000fe20000400000 */
[C---:B------:R-:W-:Y:S01]  /*0860*/  FMUL R10, R9.reuse, 0.25 ;  /* 0x3e800000090a7820 */ /* 0x040fe20000400000 */
[----:B------:R-:W-:Y:S01]  /*0870*/  FSETP.GT.AND P0, PT, |R9|, 8.50705917302346158658e+37, PT ;  /* 0x7e8000000900780b */ /* 0x000fe20003f04200 */
[----:B------:R-:W-:-:S03]  /*0880*/  FFMA R8, R4, R29, RZ ;  /* 0x0000001d04087223 */ /* 0x000fc600000000ff */
[----:B------:R-:W-:Y:S01]  /*0890*/  FSEL R29, R10, R9, P0 ;  /* 0x000000090a1d7208 */ /* 0x000fe20000000000 */
[----:B------:R-:W-:Y:S02]  /*08a0*/  FFMA R4, R27, R15, R28 ;  /* 0x0000000f1b047223 */ /* 0x000fe4000000001c */
[----:B------:R-:W1:Y:S02]  /*08b0*/  SHFL.BFLY PT, R27, R26, 0x10, 0x1f ;  /* 0x0e001f001a1b7f89 */ /* 0x000e6400000e0000 */
[----:B------:R-:W-:Y:S02]  /*08c0*/  @!P4 FMUL R29, R29, 16777216 ;  /* 0x4b8000001d1dc820 */ /* 0x000fe40000400000 */
[----:B------:R-:W2:Y:S04]  /*08d0*/  SHFL.BFLY PT, R10, R21, 0x10, 0x1f ;  /* 0x0e001f00150a7f89 */ /* 0x000ea800000e0000 */
[----:B------:R-:W3:Y:S01]  /*08e0*/  MUFU.RCP R29, R29 ;  /* 0x0000001d001d7308 */ /* 0x000ee20000001000 */
[----:B------:R-:W-:-:S04]  /*08f0*/  @P0 FMUL R14, R14, 0.25 ;  /* 0x3e8000000e0e0820 */ /* 0x000fc80000400000 */
[----:B------:R-:W-:Y:S01]  /*0900*/  @!P4 FMUL R14, R14, 16777216 ;  /* 0x4b8000000e0ec820 */ /* 0x000fe20000400000 */
[----:B------:R-:W-:-:S03]  /*0910*/  FSETP.NEU.AND P0, PT, R9, RZ, PT ;  /* 0x000000ff0900720b */ /* 0x000fc60003f0d000 */
[----:B---3--:R-:W-:Y:S01]  /*0920*/  FMUL R28, R29, R14 ;  /* 0x0000000e1d1c7220 */ /* 0x008fe20000400000 */
[----:B-1----:R-:W-:-:S04]  /*0930*/  FADD R14, R26, R27 ;  /* 0x0000001b1a0e7221 */ /* 0x002fc80000000000 */
[----:B------:R-:W-:Y:S01]  /*0940*/  FSEL R27, R28, RZ, P0 ;  /* 0x000000ff1c1b7208 */ /* 0x000fe20000000000 */
[----:B--2---:R-:W-:-:S04]  /*0950*/  FADD R28, -R21, R10 ;  /* 0x0000000a151c7221 */ /* 0x004fc80000000100 */
[C---:B------:R-:W-:Y:S01]  /*0960*/  FFMA R10, R28.reuse, R27, R21 ;  /* 0x0000001b1c0a7223 */ /* 0x040fe20000000015 */
[----:B------:R-:W-:-:S04]  /*0970*/  FMUL R28, R28, R28 ;  /* 0x0000001c1c1c7220 */ /* 0x000fc80000400000 */
[----:B------:R-:W-:Y:S02]  /*0980*/  FMUL R5, R5, R28 ;  /* 0x0000001c05057220 */ /* 0x000fe40000400000 */
[----:B------:R-:W1:Y:S02]  /*0990*/  SHFL.BFLY PT, R28, R9, 0x8, 0x1f ;  /* 0x0d001f00091c7f89 */ /* 0x000e6400000e0000 */
[----:B------:R-:W-:Y:S01]  /*09a0*/  FFMA R14, R27, R5, R14 ;  /* 0x000000051b0e7223 */ /* 0x000fe2000000000e */
[----:B-1----:R-:W-:-:S05]  /*09b0*/  FADD R5, R9, R28 ;  /* 0x0000001c09057221 */ /* 0x002fca0000000000 */
[C---:B------:R-:W-:Y:S01]  /*09c0*/  FSETP.GEU.AND P4, PT, |R5|.reuse, 1.175494350822287508e-38, PT ;  /* 0x008000000500780b */ /* 0x040fe20003f8e200 */
[C---:B------:R-:W-:Y:S01]  /*09d0*/  FMUL R26, R5.reuse, 0.25 ;  /* 0x3e800000051a7820 */ /* 0x040fe20000400000 */
[----:B------:R-:W-:-:S04]  /*09e0*/  FSETP.GT.AND P0, PT, |R5|, 8.50705917302346158658e+37, PT ;  /* 0x7e8000000500780b */ /* 0x000fc80003f04200 */
[----:B------:R-:W-:-:S07]  /*09f0*/  FSEL R26, R26, R5, P0 ;  /* 0x000000051a1a7208 */ /* 0x000fce0000000000 */
[----:B------:R-:W-:-:S04]  /*0a00*/  @!P4 FMUL R26, R26, 16777216 ;  /* 0x4b8000001a1ac820 */ /* 0x000fc80000400000 */
[----:B------:R-:W1:Y:S01]  /*0a10*/  MUFU.RCP R21, R26 ;  /* 0x0000001a00157308 */ /* 0x000e620000001000 */
[----:B------:R-:W-:-:S04]  /*0a20*/  @P0 FMUL R28, R28, 0.25 ;  /* 0x3e8000001c1c0820 */ /* 0x000fc80000400000 */
[----:B------:R-:W-:-:S04]  /*0a30*/  @!P4 FMUL R28, R28, 16777216 ;  /* 0x4b8000001c1cc820 */ /* 0x000fc80000400000 */
[----:B-1----:R-:W-:Y:S02]  /*0a40*/  FMUL R27, R21, R28 ;  /* 0x0000001c151b7220 */ /* 0x002fe40000400000 */
[----:B------:R-:W1:Y:S02]  /*0a50*/  SHFL.BFLY PT, R21, R14, 0x8, 0x1f ;  /* 0x0d001f000e157f89 */ /* 0x000e6400000e0000 */
[----:B-1----:R-:W-:Y:S02]  /*0a60*/  FADD R26, R14, R21 ;  /* 0x000000150e1a7221 */ /* 0x002fe40000000000 */
[----:B------:R-:W1:Y:S02]  /*0a70*/  SHFL.BFLY PT, R21, R10, 0x8, 0x1f ;  /* 0x0d001f000a157f89 */ /* 0x000e6400000e0000 */
[----:B-1----:R-:W-:-:S04]  /*0a80*/  FADD R29, -R10, R21 ;  /* 0x000000150a1d7221 */ /* 0x002fc80000000100 */
[----:B------:R-:W-:-:S04]  /*0a90*/  FMUL R28, R29, R29 ;  /* 0x0000001d1d1c7220 */ /* 0x000fc80000400000 */
[----:B------:R-:W-:Y:S02]  /*0aa0*/  FMUL R9, R9, R28 ;  /* 0x0000001c09097220 */ /* 0x000fe40000400000 */
[----:B------:R-:W1:Y:S01]  /*0ab0*/  SHFL.BFLY PT, R28, R5, 0x4, 0x1f ;  /* 0x0c801f00051c7f89 */ /* 0x000e6200000e0000 */
[----:B------:R-:W-:-:S04]  /*0ac0*/  FSETP.NEU.AND P0, PT, R5, RZ, PT ;  /* 0x000000ff0500720b */ /* 0x000fc80003f0d000 */
[----:B------:R-:W-:-:S05]  /*0ad0*/  FSEL R27, R27, RZ, P0 ;  /* 0x000000ff1b1b7208 */ /* 0x000fca0000000000 */
[----:B------:R-:W-:Y:S01]  /*0ae0*/  FFMA R26, R27, R9, R26 ;  /* 0x000000091b1a7223 */ /* 0x000fe2000000001a */
[----:B------:R-:W-:Y:S01]  /*0af0*/  FFMA R21, R29, R27, R10 ;  /* 0x0000001b1d157223 */ /* 0x000fe2000000000a */
[----:B-1----:R-:W-:-:S05]  /*0b00*/  FADD R9, R5, R28 ;  /* 0x0000001c05097221 */ /* 0x002fca0000000000 */
[C---:B------:R-:W-:Y:S01]  /*0b10*/  FSETP.GEU.AND P4, PT, |R9|.reuse, 1.175494350822287508e-38, PT ;  /* 0x008000000900780b */ /* 0x040fe20003f8e200 */
[C---:B------:R-:W-:Y:S01]  /*0b20*/  FMUL R10, R9.reuse, 0.25 ;  /* 0x3e800000090a7820 */ /* 0x040fe20000400000 */
[----:B------:R-:W-:-:S04]  /*0b30*/  FSETP.GT.AND P0, PT, |R9|, 8.50705917302346158658e+37, PT ;  /* 0x7e8000000900780b */ /* 0x000fc80003f04200 */
[----:B------:R-:W-:Y:S01]  /*0b40*/  FSEL R29, R10, R9, P0 ;  /* 0x000000090a1d7208 */ /* 0x000fe20000000000 */
[----:B------:R-:W1:Y:S06]  /*0b50*/  SHFL.BFLY PT, R27, R26, 0x4, 0x1f ;  /* 0x0c801f001a1b7f89 */ /* 0x000e6c00000e0000 */
[----:B------:R-:W-:Y:S01]  /*0b60*/  @!P4 FMUL R29, R29, 16777216 ;  /* 0x4b8000001d1dc820 */ /* 0x000fe20000400000 */
[----:B------:R-:W2:Y:S05]  /*0b70*/  SHFL.BFLY PT, R10, R21, 0x4, 0x1f ;  /* 0x0c801f00150a7f89 */ /* 0x000eaa00000e0000 */
        /* <DEDUP_REMOVED lines=13> */
[----:B------:R-:W-:Y:S02]  /*0c50*/  FFMA R13, R15, R13, R8 ;  /* 0x0000000d0f0d7223 */ /* 0x000fe40000000008 */
[----:B------:R-:W2:Y:S01]  /*0c60*/  SHFL.BFLY PT, R15, R10, 0x2, 0x1f ;  /* 0x0c401f000a0f7f89 */ /* 0x000ea200000e0000 */
        /* <DEDUP_REMOVED lines=8> */
[----:B------:R-:W-:Y:S01]  /*0cf0*/  @!P4 FMUL R28, R28, 16777216 ;  /* 0x4b8000001c1cc820 */ /* 0x000fe20000400000 */
[----:B------:R-:W-:Y:S02]  /*0d00*/  FSEL R8, RZ, 4, !P1 ;  /* 0x40800000ff087808 */ /* 0x000fe40004800000 */
[----:B------:R-:W-:Y:S01]  /*0d10*/  FSETP.NEU.AND P4, PT, R5, RZ, PT ;  /* 0x000000ff0500720b */ /* 0x000fe20003f8d000 */
[----:B--2---:R-:W-:Y:S01]  /*0d20*/  FADD R15, -R10, R15 ;  /* 0x0000000f0a0f7221 */ /* 0x004fe20000000100 */
[----:B------:R-:W-:Y:S01]  /*0d30*/  FSETP.GEU.AND P0, PT, R8, 1.175494350822287508e-38, PT ;  /* 0x008000000800780b */ /* 0x000fe20003f0e000 */
[----:B-1----:R-:W-:-:S03]  /*0d40*/  FMUL R21, R21, R28 ;  /* 0x0000001c15157220 */ /* 0x002fc60000400000 */
[----:B------:R-:W-:Y:S02]  /*0d50*/  FSEL R12, R12, R7, !P0 ;  /* 0x000000070c0c7208 */ /* 0x000fe40004000000 */
[----:B------:R-:W-:Y:S01]  /*0d60*/  FSEL R21, R21, RZ, P4 ;  /* 0x000000ff15157208 */ /* 0x000fe20002000000 */
[C---:B------:R-:W-:Y:S01]  /*0d70*/  FMUL R26, R15.reuse, R15 ;  /* 0x0000000f0f1a7220 */ /* 0x040fe20000400000 */
[----:B------:R-:W1:Y:S03]  /*0d80*/  SHFL.BFLY PT, R27, R14, 0x2, 0x1f ;  /* 0x0c401f000e1b7f89 */ /* 0x000e6600000e0000 */
[----:B------:R-:W-:Y:S02]  /*0d90*/  FFMA R7, R15, R21, R10 ;  /* 0x000000150f077223 */ /* 0x000fe4000000000a */
[----:B------:R-:W2:Y:S01]  /*0da0*/  SHFL.BFLY PT, R15, R8, 0x10, 0x1f ;  /* 0x0e001f00080f7f89 */ /* 0x000ea200000e0000 */
[----:B------:R-:W-:Y:S01]  /*0db0*/  FMUL R26, R9, R26 ;  /* 0x0000001a091a7220 */ /* 0x000fe20000400000 */
[----:B------:R-:W-:-:S05]  /*0dc0*/  FMUL R9, R8, 16777216 ;  /* 0x4b80000008097820 */ /* 0x000fca0000400000 */
[----:B------:R-:W-:-:S04]  /*0dd0*/  FSEL R28, R9, R8, !P0 ;  /* 0x00000008091c7208 */ /* 0x000fc80004000000 */
[----:B------:R-:W3:Y:S01]  /*0de0*/  MUFU.RCP R29, R28 ;  /* 0x0000001c001d7308 */ /* 0x000ee20000001000 */
[----:B------:R-:W-:Y:S01]  /*0df0*/  FSETP.NEU.AND P4, PT, R8, RZ, PT ;  /* 0x000000ff0800720b */ /* 0x000fe20003f8d000 */
[----:B-1----:R-:W-:Y:S01]  /*0e00*/  FADD R9, R14, R27 ;  /* 0x0000001b0e097221 */ /* 0x002fe20000000000 */
[----:B--2---:R-:W-:-:S03]  /*0e10*/  FADD R10, R8, R15 ;  /* 0x0000000f080a7221 */ /* 0x004fc60000000000 */
[----:B------:R-:W-:Y:S01]  /*0e20*/  FFMA R9, R21, R26, R9 ;  /* 0x0000001a15097223 */ /* 0x000fe20000000009 */
[----:B---3--:R-:W-:Y:S01]  /*0e30*/  FMUL R12, R29, R12 ;  /* 0x0000000c1d0c7220 */ /* 0x008fe20000400000 */
[----:B------:R-:W-:Y:S01]  /*0e40*/  FSEL R27, R11, RZ, P1 ;  /* 0x000000ff0b1b7208 */ /* 0x000fe20000800000 */
[C---:B------:R-:W-:Y:S01]  /*0e50*/  FMUL R21, R10.reuse, 0.25 ;  /* 0x3e8000000a157820 */ /* 0x040fe20000400000 */
[C---:B------:R-:W-:Y:S02]  /*0e60*/  FSETP.GEU.AND P5, PT, |R10|.reuse, 1.175494350822287508e-38, PT ;  /* 0x008000000a00780b */ /* 0x040fe40003fae200 */
[----:B------:R-:W-:Y:S01]  /*0e70*/  FSETP.GT.AND P0, PT, |R10|, 8.50705917302346158658e+37, PT ;  /* 0x7e8000000a00780b */ /* 0x000fe20003f04200 */
[----:B------:R-:W1:Y:S01]  /*0e80*/  SHFL.BFLY PT, R11, R10, 0x8, 0x1f ;  /* 0x0d001f000a0b7f89 */ /* 0x000e6200000e0000 */
[----:B------:R-:W-:Y:S02]  /*0e90*/  FSEL R26, R12, RZ, P4 ;  /* 0x000000ff0c1a7208 */ /* 0x000fe40002000000 */
[----:B------:R-:W-:Y:S01]  /*0ea0*/  FSEL R14, R21, R10, P0 ;  /* 0x0000000a150e7208 */ /* 0x000fe20000000000 */
[----:B------:R-:W-:-:S04]  /*0eb0*/  FADD R21, R27, -R4 ;  /* 0x800000041b157221 */ /* 0x000fc80000000000 */
[C---:B------:R-:W-:Y:S02]  /*0ec0*/  FFMA R12, R21.reuse, R26, R4 ;  /* 0x0000001a150c7223 */ /* 0x040fe40000000004 */
[----:B------:R-:W-:Y:S01]  /*0ed0*/  @!P5 FMUL R14, R14, 16777216 ;  /* 0x4b8000000e0ed820 */ /* 0x000fe20000400000 */
[----:B------:R-:W-:Y:S02]  /*0ee0*/  FMUL R27, R21, R21 ;  /* 0x00000015151b7220 */ /* 0x000fe40000400000 */
[----:B------:R-:W2:Y:S03]  /*0ef0*/  SHFL.BFLY PT, R21, R12, 0x10, 0x1f ;  /* 0x0e001f000c157f89 */ /* 0x000ea600000e0000 */
[----:B------:R-:W3:Y:S01]  /*0f00*/  MUFU.RCP R14, R14 ;  /* 0x0000000e000e7308 */ /* 0x000ee20000001000 */
[----:B------:R-:W-:Y:S01]  /*0f10*/  @P0 FMUL R15, R15, 0.25 ;  /* 0x3e8000000f0f0820 */ /* 0x000fe20000400000 */
[----:B------:R-:W-:-:S03]  /*0f20*/  FMUL R6, R6, R27 ;  /* 0x0000001b06067220 */ /* 0x000fc60000400000 */
[----:B------:R-:W-:Y:S01]  /*0f30*/  @!P5 FMUL R15, R15, 16777216 ;  /* 0x4b8000000f0fd820 */ /* 0x000fe20000400000 */
[----:B------:R-:W-:Y:S01]  /*0f40*/  FFMA R6, R26, R6, R13 ;  /* 0x000000061a067223 */ /* 0x000fe2000000000d */
[C---:B-1----:R-:W-:Y:S01]  /*0f50*/  FADD R4, R10.reuse, R11 ;  /* 0x0000000b0a047221 */ /* 0x042fe20000000000 */
[----:B------:R-:W-:-:S04]  /*0f60*/  FSETP.NEU.AND P4, PT, R10, RZ, PT ;  /* 0x000000ff0a00720b */ /* 0x000fc80003f8d000 */
[----:B------:R-:W-:Y:S01]  /*0f70*/  FSETP.GEU.AND P5, PT, |R4|, 1.175494350822287508e-38, PT ;  /* 0x008000000400780b */ /* 0x000fe20003fae200 */
[----:B---3--:R-:W-:Y:S01]  /*0f80*/  FMUL R27, R14, R15 ;  /* 0x0000000f0e1b7220 */ /* 0x008fe20000400000 */
[C---:B------:R-:W-:Y:S01]  /*0f90*/  FMUL R13, R4.reuse, 0.25 ;  /* 0x3e800000040d7820 */ /* 0x040fe20000400000 */
[----:B------:R-:W1:Y:S01]  /*0fa0*/  SHFL.BFLY PT, R15, R6, 0x10, 0x1f ;  /* 0x0e001f00060f7f89 */ /* 0x000e6200000e0000 */
[----:B------:R-:W-:Y:S02]  /*0fb0*/  FSETP.GT.AND P0, PT, |R4|, 8.50705917302346158658e+37, PT ;  /* 0x7e8000000400780b */ /* 0x000fe40003f04200 */
[----:B------:R-:W-:Y:S01]  /*0fc0*/  FSEL R27, R27, RZ, P4 ;  /* 0x000000ff1b1b7208 */ /* 0x000fe20002000000 */
[----:B--2---:R-:W-:Y:S01]  /*0fd0*/  FADD R21, -R12, R21 ;  /* 0x000000150c157221 */ /* 0x004fe20000000100 */
[----:B------:R-:W-:Y:S02]  /*0fe0*/  FSEL R26, R13, R4, P0 ;  /* 0x000000040d1a7208 */ /* 0x000fe40000000000 */
[----:B------:R-:W2:Y:S01]  /*0ff0*/  SHFL.BFLY PT, R13, R4, 0x4, 0x1f ;  /* 0x0c801f00040d7f89 */ /* 0x000ea200000e0000 */
[C---:B------:R-:W-:Y:S01]  /*1000*/  FFMA R14, R21.reuse, R27, R12 ;  /* 0x0000001b150e7223 */ /* 0x040fe2000000000c */
[----:B------:R-:W-:Y:S01]  /*1010*/  FMUL R21, R21, R21 ;  /* 0x0000001515157220 */ /* 0x000fe20000400000 */
[----:B------:R-:W-:-:S03]  /*1020*/  @!P5 FMUL R26, R26, 16777216 ;  /* 0x4b8000001a1ad820 */ /* 0x000fc60000400000 */
[----:B------:R-:W-:Y:S02]  /*1030*/  FMUL R8, R8, R21 ;  /* 0x0000001508087220 */ /* 0x000fe40000400000 */
[----:B------:R-:W3:Y:S01]  /*1040*/  SHFL.BFLY PT, R21, R14, 0x8, 0x1f ;  /* 0x0d001f000e157f89 */ /* 0x000ee200000e0000 */
[----:B------:R-:W4:Y:S01]  /*1050*/  MUFU.RCP R26, R26 ;  /* 0x0000001a001a7308 */ /* 0x000f220000001000 */
[----:B------:R-:W-:Y:S01]  /*1060*/  @P0 FMUL R11, R11, 0.25 ;  /* 0x3e8000000b0b0820 */ /* 0x000fe20000400000 */
[----:B-1----:R-:W-:-:S03]  /*1070*/  FADD R6, R6, R15 ;  /* 0x0000000f06067221 */ /* 0x002fc60000000000 */
[----:B------:R-:W-:Y:S01]  /*1080*/  @!P5 FMUL R11, R11, 16777216 ;  /* 0x4b8000000b0bd820 */ /* 0x000fe20000400000 */
[----:B------:R-:W-:Y:S01]  /*1090*/  FFMA R27, R27, R8, R6 ;  /* 0x000000081b1b7223 */ /* 0x000fe20000000006 */
[C---:B------:R-:W-:Y:S01]  /*10a0*/  FSETP.NEU.AND P4, PT, R4.reuse, RZ, PT ;  /* 0x000000ff0400720b */ /* 0x040fe20003f8d000 */
[----:B--2---:R-:W-:Y:S01]  /*10b0*/  FADD R6, R4, R13 ;  /* 0x0000000d04067221 */ /* 0x004fe20000000000 */
[----:B----4-:R-:W-:Y:S02]  /*10c0*/  FMUL R15, R26, R11 ;  /* 0x0000000b1a0f7220 */ /* 0x010fe40000400000 */
[----:B------:R-:W1:Y:S02]  /*10d0*/  SHFL.BFLY PT, R8, R27, 0x8, 0x1f ;  /* 0x0d001f001b087f89 */ /* 0x000e6400000e0000 */
[----:B------:R-:W-:Y:S02]  /*10e0*/  FSETP.GEU.AND P5, PT, |R6|, 1.175494350822287508e-38, PT ;  /* 0x008000000600780b */ /* 0x000fe40003fae200 */
[----:B------:R-:W2:Y:S01]  /*10f0*/  SHFL.BFLY PT, R12, R5, 0x1, 0x1f ;  /* 0x0c201f00050c7f89 */ /* 0x000ea200000e0000 */
[----:B------:R-:W-:Y:S01]  /*1100*/  FSEL R15, R15, RZ, P4 ;  /* 0x000000ff0f0f7208 */ /* 0x000fe20002000000 */
[----:B---3--:R-:W-:Y:S01]  /*1110*/  FADD R11, -R14, R21 ;  /* 0x000000150e0b7221 */ /* 0x008fe20000000100 */
[C---:B------:R-:W-:Y:S01]  /*1120*/  FMUL R29, R6.reuse, 0.25 ;  /* 0x3e800000061d7820 */ /* 0x040fe20000400000 */
[----:B------:R-:W-:-:S02]  /*1130*/  FSETP.GT.AND P0, PT, |R6|, 8.50705917302346158658e+37, PT ;  /* 0x7e8000000600780b */ /* 0x000fc40003f04200 */
[C---:B------:R-:W-:Y:S01]  /*1140*/  FFMA R14, R11.reuse, R15, R14 ;  /* 0x0000000f0b0e7223 */ /* 0x040fe2000000000e */
[----:B------:R-:W-:Y:S01]  /*1150*/  FMUL R11, R11, R11 ;  /* 0x0000000b0b0b7220 */ /* 0x000fe20000400000 */
[----:B------:R-:W-:-:S03]  /*1160*/  FSEL R21, R29, R6, P0 ;  /* 0x000000061d157208 */ /* 0x000fc60000000000 */
[----:B------:R-:W-:Y:S02]  /*1170*/  FMUL R10, R10, R11 ;  /* 0x0000000b0a0a7220 */ /* 0x000fe40000400000 */
[----:B------:R-:W-:Y:S01]  /*1180*/  @!P5 FMUL R21, R21, 16777216 ;  /* 0x4b8000001515d820 */ /* 0x000fe20000400000 */
[----:B------:R-:W3:Y:S03]  /*1190*/  SHFL.BFLY PT, R11, R14, 0x4, 0x1f ;  /* 0x0c801f000e0b7f89 */ /* 0x000ee600000e0000 */
[----:B------:R-:W4:Y:S01]  /*11a0*/  MUFU.RCP R26, R21 ;  /* 0x00000015001a7308 */ /* 0x000f220000001000 */
[----:B-1----:R-:W-:Y:S01]  /*11b0*/  FADD R8, R27, R8 ;  /* 0x000000081b087221 */ /* 0x002fe20000000000 */
[----:B------:R-:W-:-:S03]  /*11c0*/  @P0 FMUL R13, R13, 0.25 ;  /* 0x3e8000000d0d0820 */ /* 0x000fc60000400000 */
[----:B------:R-:W-:Y:S01]  /*11d0*/  FFMA R15, R15, R10, R8 ;  /* 0x0000000a0f0f7223 */ /* 0x000fe20000000008 */
[----:B--2---:R-:W-:Y:S01]  /*11e0*/  FADD R8, R5, R12 ;  /* 0x0000000c05087221 */ /* 0x004fe20000000000 */
[----:B------:R-:W-:Y:S01]  /*11f0*/  @!P5 FMUL R13, R13, 16777216 ;  /* 0x4b8000000d0dd820 */ /* 0x000fe20000400000 */
[----:B------:R-:W-:-:S03]  /*1200*/  FSETP.NEU.AND P5, PT, R6, RZ, PT ;  /* 0x000000ff0600720b */ /* 0x000fc60003fad000 */
[----:B------:R-:W-:Y:S01]  /*1210*/  FSETP.GEU.AND P4, PT, |R8|, 1.175494350822287508e-38, PT ;  /* 0x008000000800780b */ /* 0x000fe20003f8e200 */
[----:B----4-:R-:W-:Y:S01]  /*1220*/  FMUL R13, R26, R13 ;  /* 0x0000000d1a0d7220 */ /* 0x010fe20000400000 */
[C---:B------:R-:W-:Y:S01]  /*1230*/  FMUL R21, R8.reuse, 0.25 ;  /* 0x3e80000008157820 */ /* 0x040fe20000400000 */
[----:B------:R-:W-:Y:S01]  /*1240*/  FSETP.GT.AND P0, PT, |R8|, 8.50705917302346158658e+37, PT ;  /* 0x7e8000000800780b */ /* 0x000fe20003f04200 */
[----:B------:R-:W1:Y:S02]  /*1250*/  SHFL.BFLY PT, R26, R15, 0x4, 0x1f ;  /* 0x0c801f000f1a7f89 */ /* 0x000e6400000e0000 */
[----:B------:R-:W-:Y:S01]  /*1260*/  FSEL R13, R13, RZ, P5 ;  /* 0x000000ff0d0d7208 */ /* 0x000fe20002800000 */
[----:B---3--:R-:W-:Y:S01]  /*1270*/  FADD R11, -R14, R11 ;  /* 0x0000000b0e0b7221 */ /* 0x008fe20000000100 */
[----:B------:R-:W-:-:S03]  /*1280*/  FSEL R21, R21, R8, P0 ;  /* 0x0000000815157208 */ /* 0x000fc60000000000 */
[C---:B------:R-:W-:Y:S01]  /*1290*/  FFMA R10, R11.reuse, R13, R14 ;  /* 0x0000000d0b0a7223 */ /* 0x040fe2000000000e */
[----:B------:R-:W-:Y:S01]  /*12a0*/  FMUL R27, R11, R11 ;  /* 0x0000000b0b1b7220 */ /* 0x000fe20000400000 */
[----:B------:R-:W-:Y:S01]  /*12b0*/  @!P4 FMUL R21, R21, 16777216 ;  /* 0x4b8000001515c820 */ /* 0x000fe20000400000 */
[----:B------:R-:W2:Y:S02]  /*12c0*/  SHFL.BFLY PT, R11, R6, 0x2, 0x1f ;  /* 0x0c401f00060b7f89 */ /* 0x000ea400000e0000 */
[----:B------:R-:W-:Y:S02]  /*12d0*/  FMUL R27, R4, R27 ;  /* 0x0000001b041b7220 */ /* 0x000fe40000400000 */
[----:B------:R-:W3:Y:S01]  /*12e0*/  SHFL.BFLY PT, R4, R7, 0x1, 0x1f ;  /* 0x0c201f0007047f89 */ /* 0x000ee200000e0000 */
[----:B------:R-:W4:Y:S01]  /*12f0*/  MUFU.RCP R21, R21 ;  /* 0x0000001500157308 */ /* 0x000f220000001000 */
[----:B------:R-:W-:-:S04]  /*1300*/  @P0 FMUL R12, R12, 0.25 ;  /* 0x3e8000000c0c0820 */ /* 0x000fc80000400000 */
[----:B------:R-:W-:Y:S01]  /*1310*/  @!P4 FMUL R12, R12, 16777216 ;  /* 0x4b8000000c0cc820 */ /* 0x000fe20000400000 */
[----:B-1----:R-:W-:Y:S01]  /*1320*/  FADD R26, R15, R26 ;  /* 0x0000001a0f1a7221 */ /* 0x002fe20000000000 */
[----:B------:R-:W-:-:S03]  /*1330*/  FSETP.NEU.AND P0, PT, R8, RZ, PT ;  /* 0x000000ff0800720b */ /* 0x000fc60003f0d000 */
[----:B------:R-:W-:Y:S01]  /*1340*/  FFMA R13, R13, R27, R26 ;  /* 0x0000001b0d0d7223 */ /* 0x000fe2000000001a */
[----:B----4-:R-:W-:Y:S01]  /*1350*/  FMUL R26, R21, R12 ;  /* 0x0000000c151a7220 */ /* 0x010fe20000400000 */
[----:B--2---:R-:W-:-:S04]  /*1360*/  FADD R12, R6, R11 ;  /* 0x0000000b060c7221 */ /* 0x004fc80000000000 */
[----:B------:R-:W-:Y:S01]  /*1370*/  FSEL R26, R26, RZ, P0 ;  /* 0x000000ff1a1a7208 */ /* 0x000fe20000000000 */
[----:B---3--:R-:W-:Y:S01]  /*1380*/  FADD R4, -R7, R4 ;  /* 0x0000000407047221 */ /* 0x008fe20000000100 */
[C---:B------:R-:W-:Y:S01]  /*1390*/  FSETP.GEU.AND P4, PT, |R12|.reuse, 1.175494350822287508e-38, PT ;  /* 0x008000000c00780b */ /* 0x040fe20003f8e200 */
[----:B------:R-:W1:Y:S01]  /*13a0*/  SHFL.BFLY PT, R14, R9, 0x1, 0x1f ;  /* 0x0c201f00090e7f89 */ /* 0x000e6200000e0000 */
[----:B------:R-:W-:Y:S01]  /*13b0*/  FMUL R15, R12, 0.25 ;  /* 0x3e8000000c0f7820 */ /* 0x000fe20000400000 */
[----:B------:R-:W-:Y:S01]  /*13c0*/  FFMA R7, R4, R26, R7 ;  /* 0x0000001a04077223 */ /* 0x000fe20000000007 */
[----:B------:R-:W-:Y:S01]  /*13d0*/  FSETP.GT.AND P0, PT, |R12|, 8.50705917302346158658e+37, PT ;  /* 0x7e8000000c00780b */ /* 0x000fe20003f04200 */
[----:B------:R-:W-:-:S03]  /*13e0*/  FMUL R4, R4, R4 ;  /* 0x0000000404047220 */ /* 0x000fc60000400000 */
[----:B------:R-:W-:Y:S01]  /*13f0*/  FSEL R21, R15, R12, P0 ;  /* 0x0000000c0f157208 */ /* 0x000fe20000000000 */
[----:B------:R-:W-:Y:S02]  /*1400*/  FMUL R4, R5, R4 ;  /* 0x0000000405047220 */ /* 0x000fe40000400000 */
[----:B------:R-:W2:Y:S02]  /*1410*/  SHFL.BFLY PT, R5, R12, 0x1, 0x1f ;  /* 0x0c201f000c057f89 */ /* 0x000ea400000e0000 */
[----:B------:R-:W-:-:S04]  /*1420*/  @!P4 FMUL R21, R21, 16777216 ;  /* 0x4b8000001515c820 */ /* 0x000fc80000400000 */
[----:B------:R-:W3:Y:S01]  /*1430*/  MUFU.RCP R28, R21 ;  /* 0x00000015001c7308 */ /* 0x000ee20000001000 */
[----:B------:R-:W-:Y:S01]  /*1440*/  @P0 FMUL R11, R11, 0.25 ;  /* 0x3e8000000b0b0820 */ /* 0x000fe20000400000 */
[----:B------:R-:W4:Y:S03]  /*1450*/  SHFL.BFLY PT, R15, R10, 0x2, 0x1f ;  /* 0x0c401f000a0f7f89 */ /* 0x000f2600000e0000 */
[----:B------:R-:W-:Y:S01]  /*1460*/  @!P4 FMUL R11, R11, 16777216 ;  /* 0x4b8000000b0bc820 */ /* 0x000fe20000400000 */
[----:B-1----:R-:W-:Y:S02]  /*1470*/  FADD R9, R9, R14 ;  /* 0x0000000e09097221 */ /* 0x002fe40000000000 */
[----:B------:R-:W1:Y:S01]  /*1480*/  SHFL.BFLY PT, R14, R13, 0x2, 0x1f ;  /* 0x0c401f000d0e7f89 */ /* 0x000e6200000e0000 */
[----:B---3--:R-:W-:Y:S01]  /*1490*/  FMUL R28, R28, R11 ;  /* 0x0000000b1c1c7220 */ /* 0x008fe20000400000 */
[----:B--2---:R-:W-:Y:S01]  /*14a0*/  FADD R11, R12, R5 ;  /* 0x000000050c0b7221 */ /* 0x004fe20000000000 */
[----:B------:R-:W-:-:S04]  /*14b0*/  FFMA R9, R26, R4, R9 ;  /* 0x000000041a097223 */ /* 0x000fc80000000009 */
[C---:B------:R-:W-:Y:S01]  /*14c0*/  FSETP.GEU.AND P0, PT, |R11|.reuse, 1.175494350822287508e-38, PT ;  /* 0x008000000b00780b */ /* 0x040fe20003f0e200 */
[C---:B------:R-:W-:Y:S01]  /*14d0*/  FMUL R26, R11.reuse, 0.25 ;  /* 0x3e8000000b1a7820 */ /* 0x040fe20000400000 */
[----:B------:R-:W-:Y:S01]  /*14e0*/  FSETP.GT.AND P4, PT, |R11|, 8.50705917302346158658e+37, PT ;  /* 0x7e8000000b00780b */ /* 0x000fe20003f84200 */
[----:B------:R-:W2:Y:S03]  /*14f0*/  S2R R4, SR_TID.X ;  /* 0x0000000000047919 */ /* 0x000ea60000002100 */
[----:B------:R-:W-:Y:S01]  /*1500*/  FSEL R27, R26, R11, P4 ;  /* 0x0000000b1a1b7208 */ /* 0x000fe20002000000 */
[----:B----4-:R-:W-:Y:S01]  /*1510*/  FADD R15, -R10, R15 ;  /* 0x0000000f0a0f7221 */ /* 0x010fe20000000100 */
[----:B------:R-:W-:Y:S01]  /*1520*/  FSETP.NEU.AND P5, PT, R12, RZ, PT ;  /* 0x000000ff0c00720b */ /* 0x000fe20003fad000 */
[----:B-1----:R-:W-:-:S04]  /*1530*/  FADD R14, R13, R14 ;  /* 0x0000000e0d0e7221 */ /* 0x002fc80000000000 */
[----:B------:R-:W-:Y:S01]  /*1540*/  @!P0 FMUL R27, R27, 16777216 ;  /* 0x4b8000001b1b8820 */ /* 0x000fe20000400000 */
[----:B------:R-:W-:Y:S01]  /*1550*/  FSEL R21, R28, RZ, P5 ;  /* 0x000000ff1c157208 */ /* 0x000fe20002800000 */
[C---:B------:R-:W-:Y:S02]  /*1560*/  FMUL R13, R15.reuse, R15 ;  /* 0x0000000f0f0d7220 */ /* 0x040fe40000400000 */
[----:B------:R-:W1:Y:S02]  /*1570*/  MUFU.RCP R26, R27 ;  /* 0x0000001b001a7308 */ /* 0x000e640000001000 */
[----:B------:R-:W-:Y:S01]  /*1580*/  FMUL R6, R6, R13 ;  /* 0x0000000d06067220 */ /* 0x000fe20000400000 */
[----:B------:R-:W-:Y:S01]  /*1590*/  FFMA R13, R15, R21, R10 ;  /* 0x000000150f0d7223 */ /* 0x000fe2000000000a */
[----:B------:R-:W3:Y:S01]  /*15a0*/  S2UR UR5, SR_CgaCtaId ;  /* 0x00000000000579c3 */ /* 0x000ee20000008800 */
[----:B------:R-:W-:-:S03]  /*15b0*/  @P4 FMUL R5, R5, 0.25 ;  /* 0x3e80000005054820 */ /* 0x000fc60000400000 */
[----:B------:R-:W4:Y:S01]  /*15c0*/  SHFL.BFLY PT, R28, R13, 0x1, 0x1f ;  /* 0x0c201f000d1c7f89 */ /* 0x000f2200000e0000 */
[----:B------:R-:W-:Y:S01]  /*15d0*/  @!P0 FMUL R5, R5, 16777216 ;  /* 0x4b80000005058820 */ /* 0x000fe20000400000 */
[----:B------:R-:W-:-:S03]  /*15e0*/  FFMA R21, R21, R6, R14 ;  /* 0x0000000615157223 */ /* 0x000fc6000000000e */
[----:B-1----:R-:W-:Y:S02]  /*15f0*/  FMUL R26, R26, R5 ;  /* 0x000000051a1a7220 */ /* 0x002fe40000400000 */
[----:B------:R-:W1:Y:S01]  /*1600*/  SHFL.BFLY PT, R5, R21, 0x1, 0x1f ;  /* 0x0c201f0015057f89 */ /* 0x000e6200000e0000 */
[--C-:B--2---:R-:W-:Y:S02]  /*1610*/  SHF.R.U32.HI R6, RZ, 0x6, R4.reuse ;  /* 0x00000006ff067819 */ /* 0x104fe40000011604 */
[----:B------:R-:W-:Y:S02]  /*1620*/  SHF.R.U32.HI R15, RZ, 0x3, R4 ;  /* 0x00000003ff0f7819 */ /* 0x000fe40000011604 */
[----:B------:R-:W-:Y:S02]  /*1630*/  LOP3.LUT P5, RZ, R4, 0x1f, RZ, 0xc0, !PT ;  /* 0x0000001f04ff7812 */ /* 0x000fe400078ac0ff */
[----:B------:R-:W-:Y:S01]  /*1640*/  SGXT.U32 R6, R6, 0x3 ;  /* 0x000000030606781a */ /* 0x000fe20000000000 */
[----:B------:R-:W-:Y:S01]  /*1650*/  UMOV UR4, 0x400 ;  /* 0x0000040000047882 */ /* 0x000fe20000000000 */
[----:B------:R-:W-:Y:S01]  /*1660*/  LOP3.LUT R15, R15, 0x4, RZ, 0xc0, !PT ;  /* 0x000000040f0f7812 */ /* 0x000fe200078ec0ff */
[----:B---3--:R-:W-:Y:S01]  /*1670*/  UPRMT UR4, UR5, 0x654, UR4 ;  /* 0x0000065405047896 */ /* 0x008fe20008000004 */
[----:B------:R-:W-:Y:S01]  /*1680*/  SHF.L.U32 R10, R6, 0x3, RZ ;  /* 0x00000003060a7819 */ /* 0x000fe200000006ff */
[----:B----4-:R-:W-:-:S03]  /*1690*/  FADD R28, -R13, R28 ;  /* 0x0000001c0d1c7221 */ /* 0x010fc60000000100 */
[----:B------:R-:W-:Y:S02]  /*16a0*/  LOP3.LUT R14, R10, R15, RZ, 0xfc, !PT ;  /* 0x0000000f0a0e7212 */ /* 0x000fe400078efcff */
[----:B------:R-:W-:Y:S01]  /*16b0*/  FSETP.NEU.AND P0, PT, R11, RZ, PT ;  /* 0x000000ff0b00720b */ /* 0x000fe20003f0d000 */
[----:B------:R-:W-:Y:S01]  /*16c0*/  FMUL R27, R28, R28 ;  /* 0x0000001c1c1b7220 */ /* 0x000fe20000400000 */
[----:B------:R-:W-:Y:S01]  /*16d0*/  LOP3.LUT R29, R6, 0x8, RZ, 0xfc, !PT ;  /* 0x00000008061d7812 */ /* 0x000fe200078efcff */
[----:B------:R2:W-:Y:S01]  /*16e0*/  @!P5 STS [R14+UR4+0x100], R8 ;  /* 0x000100080e00d988 */ /* 0x0005e20008000804 */
[----:B------:R-:W-:Y:S01]  /*16f0*/  FSEL R26, R26, RZ, P0 ;  /* 0x000000ff1a1a7208 */ /* 0x000fe20000000000 */
[----:B------:R-:W-:Y:S01]  /*1700*/  FMUL R27, R12, R27 ;  /* 0x0000001b0c1b7220 */ /* 0x000fe20000400000 */
[----:B-1----:R-:W-:-:S03]  /*1710*/  FADD R5, R21, R5 ;  /* 0x0000000515057221 */ /* 0x002fc60000000000 */
[----:B------:R-:W-:Y:S01]  /*1720*/  FFMA R13, R28, R26, R13 ;  /* 0x0000001a1c0d7223 */ /* 0x000fe2000000000d */
[----:B--2---:R-:W-:Y:S01]  /*1730*/  SHF.L.U32 R8, R29, 0x3, RZ ;  /* 0x000000031d087819 */ /* 0x004fe200000006ff */
[----:B------:R-:W-:-:S03]  /*1740*/  FFMA R27, R26, R27, R5 ;  /* 0x0000001b1a1b7223 */ /* 0x000fc60000000005 */
[----:B------:R-:W-:Y:S01]  /*1750*/  LOP3.LUT R28, R8, R15, RZ, 0xfc, !PT ;  /* 0x0000000f081c7212 */ /* 0x000fe200078efcff */
[----:B------:R-:W-:Y:S04]  /*1760*/  @!P5 STS [R14+UR4], R7 ;  /* 0x000000070e00d988 */ /* 0x000fe80008000804 */
[----:B------:R-:W-:Y:S04]  /*1770*/  @!P5 STS [R14+UR4+0x80], R9 ;  /* 0x000080090e00d988 */ /* 0x000fe80008000804 */
[----:B------:R-:W-:Y:S04]  /*1780*/  @!P5 STS [R28+UR4+0x100], R11 ;  /* 0x0001000b1c00d988 */ /* 0x000fe80008000804 */
[----:B------:R-:W-:Y:S04]  /*1790*/  @!P5 STS [R28+UR4], R13 ;  /* 0x0000000d1c00d988 */ /* 0x000fe80008000804 */
[----:B------:R-:W-:Y:S01]  /*17a0*/  @!P5 STS [R28+UR4+0x80], R27 ;  /* 0x0000801b1c00d988 */ /* 0x000fe20008000804 */
[----:B------:R-:W-:Y:S01]  /*17b0*/  BAR.SYNC.DEFER_BLOCKING 0x0 ;  /* 0x0000000000007b1d */ /* 0x000fe20000010000 */
[----:B------:R-:W-:-:S02]  /*17c0*/  ISETP.GE.AND P4, PT, R4, 0x20, PT ;  /* 0x000000200400780c */ /* 0x000fc40003f86270 */
[----:B------:R-:W-:-:S11]  /*17d0*/  SHF.L.U32 R5, R4, 0x2, RZ ;  /* 0x0000000204057819 */ /* 0x000fd600000006ff */
[----:B------:R-:W1:Y:S04]  /*17e0*/  @!P4 LDS R3, [R5+UR4+0x100] ;  /* 0x000100040503c984 */ /* 0x000e680008000800 */
[----:B------:R-:W-:Y:S04]  /*17f0*/  @!P4 LDS R2, [R5+UR4] ;  /* 0x000000040502c984 */ /* 0x000fe80008000800 */
[----:B------:R-:W-:Y:S04]  /*1800*/  @!P4 LDS R0, [R5+UR4+0x80] ;  /* 0x000080040500c984 */ /* 0x000fe80008000800 */
[----:B-1----:R-:W1:Y:S02]  /*1810*/  SHFL.BFLY PT, R26, R3, 0x1, 0x1f ;  /* 0x0c201f00031a7f89 */ /* 0x002e6400000e0000 */
[----:B-1----:R-:W-:-:S05]  /*1820*/  FADD R12, R3, R26 ;  /* 0x0000001a030c7221 */ /* 0x002fca0000000000 */
[C---:B------:R-:W-:Y:S01]  /*1830*/  FSETP.GEU.AND P4, PT, |R12|.reuse, 1.175494350822287508e-38, PT ;  /* 0x008000000c00780b */ /* 0x040fe20003f8e200 */
[C---:B------:R-:W-:Y:S01]  /*1840*/  FMUL R7, R12.reuse, 0.25 ;  /* 0x3e8000000c077820 */ /* 0x040fe20000400000 */
[----:B------:R-:W-:-:S04]  /*1850*/  FSETP.GT.AND P0, PT, |R12|, 8.50705917302346158658e+37, PT ;  /* 0x7e8000000c00780b */ /* 0x000fc80003f04200 */
[----:B------:R-:W-:Y:S02]  /*1860*/  FSEL R11, R7, R12, P0 ;  /* 0x0000000c070b7208 */ /* 0x000fe40000000000 */
[----:B------:R-:W1:Y:S05]  /*1870*/  SHFL.BFLY PT, R7, R2, 0x1, 0x1f ;  /* 0x0c201f0002077f89 */ /* 0x000e6a00000e0000 */
[----:B------:R-:W-:Y:S01]  /*1880*/  @!P4 FMUL R11, R11, 16777216 ;  /* 0x4b8000000b0bc820 */ /* 0x000fe20000400000 */
[----:B------:R-:W2:Y:S05]  /*1890*/  SHFL.BFLY PT, R9, R0, 0x1, 0x1f ;  /* 0x0c201f0000097f89 */ /* 0x000eaa00000e0000 */
[----:B------:R-:W3:Y:S01]  /*18a0*/  MUFU.RCP R11, R11 ;  /* 0x0000000b000b7308 */ /* 0x000ee20000001000 */
[----:B------:R-:W-:Y:S01]  /*18b0*/  @P0 FMUL R26, R26, 0.25 ;  /* 0x3e8000001a1a0820 */ /* 0x000fe20000400000 */
[----:B------:R-:W-:-:S03]  /*18c0*/  LOP3.LUT R13, R4, 0x1, RZ, 0xc0, !PT ;  /* 0x00000001040d7812 */ /* 0x000fc600078ec0ff */
[----:B------:R-:W-:Y:S01]  /*18d0*/  @!P4 FMUL R26, R26, 16777216 ;  /* 0x4b8000001a1ac820 */ /* 0x000fe20000400000 */
[----:B------:R-:W-:Y:S02]  /*18e0*/  ISETP.NE.U32.AND P0, PT, R13, 0x1, PT ;  /* 0x000000010d00780c */ /* 0x000fe40003f05070 */
[----:B------:R-:W-:Y:S01]  /*18f0*/  FSETP.NEU.AND P4, PT, R12, RZ, PT ;  /* 0x000000ff0c00720b */ /* 0x000fe20003f8d000 */
[----:B-1----:R-:W-:Y:S01]  /*1900*/  FADD R7, -R2, R7 ;  /* 0x0000000702077221 */ /* 0x002fe20000000100 */
[----:B---3--:R-:W-:Y:S01]  /*1910*/  FMUL R26, R11, R26 ;  /* 0x0000001a0b1a7220 */ /* 0x008fe20000400000 */
[----:B------:R-:W-:Y:S02]  /*1920*/  ISETP.LT.AND P0, PT, R4, 0x20, P0 ;  /* 0x000000200400780c */ /* 0x000fe40000701270 */
[----:B------:R-:W-:Y:S02]  /*1930*/  FMUL R14, R7, R7 ;  /* 0x00000007070e7220 */ /* 0x000fe40000400000 */
[----:B------:R-:W-:Y:S01]  /*1940*/  FSEL R26, R26, RZ, P4 ;  /* 0x000000ff1a1a7208 */ /* 0x000fe20002000000 */
[----:B--2---:R-:W-:Y:S01]  /*1950*/  FADD R9, R0, R9 ;  /* 0x0000000900097221 */ /* 0x004fe20000000000 */
[----:B------:R-:W-:-:S03]  /*1960*/  FMUL R3, R3, R14 ;  /* 0x0000000e03037220 */ /* 0x000fc60000400000 */
[----:B------:R-:W-:Y:S01]  /*1970*/  FFMA R14, R7, R26, R2 ;  /* 0x0000001a070e7223 */ /* 0x000fe20000000002 */
[----:B------:R-:W-:-:S03]  /*1980*/  FFMA R26, R26, R3, R9 ;  /* 0x000000031a1a7223 */ /* 0x000fc60000000009 */
[----:B------:R-:W-:Y:S04]  /*1990*/  @P0 STS [R5+UR4+0x100], R12 ;  /* 0x0001000c05000988 */ /* 0x000fe80008000804 */
[----:B------:R-:W-:Y:S04]  /*19a0*/  @P0 STS [R5+UR4], R14 ;  /* 0x0000000e05000988 */ /* 0x000fe80008000804 */
[----:B------:R-:W-:Y:S01]  /*19b0*/  @P0 STS [R5+UR4+0x80], R26 ;  /* 0x0000801a05000988 */ /* 0x000fe20008000804 */
[----:B------:R-:W-:Y:S06]  /*19c0*/  BAR.SYNC.DEFER_BLOCKING 0x0 ;  /* 0x0000000000007b1d */ /* 0x000fec0000010000 */
[----:B------:R-:W1:Y:S04]  /*19d0*/  LDS R2, [R10+UR4] ;  /* 0x000000040a027984 */ /* 0x000e680008000800 */
[----:B------:R-:W2:Y:S04]  /*19e0*/  LDS R0, [R8+UR4] ;  /* 0x0000000408007984 */ /* 0x000ea80008000800 */
[----:B------:R-:W3:Y:S04]  /*19f0*/  LDS R3, [R10+UR4+0x80] ;  /* 0x000080040a037984 */ /* 0x000ee80008000800 */
[----:B------:R-:W4:Y:S01]  /*1a00*/  LDS R21, [R8+UR4+0x80] ;  /* 0x0000800408157984 */ /* 0x000f220008000800 */
[----:B------:R-:W-:-:S05]  /*1a10*/  IADD3 R7, R10, UR4, RZ ;  /* 0x000000040a077c10 */ /* 0x000fca000fffe0ff */
[----:B------:R-:W-:Y:S01]  /*1a20*/  IMAD R27, R6, -0x4, R7 ;  /* 0xfffffffc061b7824 */ /* 0x000fe200078e0207 */
[----:B------:R-:W-:Y:S01]  /*1a30*/  BAR.SYNC.DEFER_BLOCKING 0x0 ;  /* 0x0000000000007b1d */ /* 0x000fe20000010000 */
[----:B------:R-:W-:Y:S02]  /*1a40*/  LOP3.LUT R28, R4, 0xf, RZ, 0xc0, !PT ;  /* 0x0000000f041c7812 */ /* 0x000fe400078ec0ff */
[----:B------:R-:W-:-:S05]  /*1a50*/  SHF.R.S32.HI R9, RZ, 0x1b, R18 ;  /* 0x0000001bff097819 */ /* 0x000fca0000011412 */
[----:B------:R-:W5:Y:S01]  /*1a60*/  LDC.64 R6, c[0x0][0x230] ;  /* 0x00008c00ff067b82 */ /* 0x000f620000000a00 */
[----:B-1----:R-:W-:Y:S04]  /*1a70*/  STS [R27], R2 ;  /* 0x000000021b007388 */ /* 0x002fe80000000800 */
[----:B--2---:R-:W-:Y:S01]  /*1a80*/  STS [R27+0x20], R0 ;  /* 0x000020001b007388 */ /* 0x004fe20000000800 */
[----:B------:R-:W-:Y:S02]  /*1a90*/  LEA R28, R28, UR4, 0x2 ;  /* 0x000000041c1c7c11 */ /* 0x000fe4000f8e10ff */
[----:B------:R-:W-:Y:S06]  /*1aa0*/  BAR.SYNC.DEFER_BLOCKING 0x0 ;  /* 0x0000000000007b1d */ /* 0x000fec0000010000 */
[----:B------:R-:W-:Y:S02]  /*1ab0*/  LDS R11, [R28] ;  /* 0x000000001c0b7984 */ /* 0x000fe40000000800 */
[----:B------:R-:W-:Y:S06]  /*1ac0*/  BAR.SYNC.DEFER_BLOCKING 0x0 ;  /* 0x0000000000007b1d */ /* 0x000fec0000010000 */
[----:B---3--:R-:W-:Y:S04]  /*1ad0*/  STS [R27], R3 ;  /* 0x000000031b007388 */ /* 0x008fe80000000800 */
[----:B----4-:R1:W-:Y:S01]  /*1ae0*/  STS [R27+0x20], R21 ;  /* 0x000020151b007388 */ /* 0x0103e20000000800 */
[----:B------:R-:W-:Y:S01]  /*1af0*/  BAR.SYNC.DEFER_BLOCKING 0x0 ;  /* 0x0000000000007b1d */ /* 0x000fe20000010000 */
[----:B------:R-:W-:-:S04]  /*1b00*/  SGXT R9, R9, 0x1 ;  /* 0x000000010909781a */ /* 0x000fc80000000200 */
[----:B------:R-:W-:Y:S01]  /*1b10*/  LEA.HI R8, R9, R20, RZ, 0x3 ;  /* 0x0000001409087211 */ /* 0x000fe200078f18ff */
[----:B------:R2:W3:Y:S03]  /*1b20*/  LDS R5, [R28] ;  /* 0x000000001c057984 */ /* 0x0004e60000000800 */
[----:B------:R-:W-:-:S04]  /*1b30*/  SHF.R.S32.HI R10, RZ, 0x3, R8 ;  /* 0x00000003ff0a7819 */ /* 0x000fc80000011408 */
[----:B------:R-:W-:Y:S01]  /*1b40*/  LEA.HI R12, R10, R10, RZ, 0x3 ;  /* 0x0000000a0a0c7211 */ /* 0x000fe200078f18ff */
[----:B------:R-:W-:Y:S01]  /*1b50*/  HFMA2.MMA R18, -RZ, RZ, 0.9580078125, -0.052093505859375 ;  /* 0x3baaaaabff127435 */ /* 0x000fe200000001ff */
[--C-:B------:R-:W-:Y:S02]  /*1b60*/  SHF.R.U32.HI R14, RZ, 0x4, R4.reuse ;  /* 0x00000004ff0e7819 */ /* 0x100fe40000011604 */
[----:B------:R-:W-:Y:S02]  /*1b70*/  LOP3.LUT R15, R12, 0xfffffff8, RZ, 0xc0, !PT ;  /* 0xfffffff80c0f7812 */ /* 0x000fe400078ec0ff */
[----:B------:R-:W4:Y:S01]  /*1b80*/  LDC.64 R12, c[0x0][0x238] ;  /* 0x00008e00ff0c7b82 */ /* 0x000f220000000a00 */
[----:B-1----:R-:W-:Y:S02]  /*1b90*/  LOP3.LUT R27, R8, 0x1ffffff8, RZ, 0xc0, !PT ;  /* 0x1ffffff8081b7812 */ /* 0x002fe400078ec0ff */
[----:B------:R-:W-:Y:S02]  /*1ba0*/  SHF.R.U32.HI R29, RZ, 0x4, R4 ;  /* 0x00000004ff1d7819 */ /* 0x000fe40000011604 */
[----:B------:R-:W-:-:S02]  /*1bb0*/  SGXT.U32 R8, R14, 0x1 ;  /* 0x000000010e08781a */ /* 0x000fc40000000000 */
[----:B------:R-:W-:Y:S02]  /*1bc0*/  IADD3 R15, R10, -R15, RZ ;  /* 0x8000000f0a0f7210 */ /* 0x000fe40007ffe0ff */
[----:B------:R-:W-:Y:S02]  /*1bd0*/  LOP3.LUT P0, RZ, R8, 0x1e, R29, 0xf8, !PT ;  /* 0x0000001e08ff7812 */ /* 0x000fe4000780f81d */
[----:B------:R-:W-:Y:S01]  /*1be0*/  IADD3 R4, R20, -R27, RZ ;  /* 0x8000001b14047210 */ /* 0x000fe20007ffe0ff */
[----:B--2---:R-:W1:Y:S01]  /*1bf0*/  LDC.64 R28, c[0x0][0x220] ;  /* 0x00008800ff1c7b82 */ /* 0x004e620000000a00 */
[----:B------:R-:W-:Y:S02]  /*1c00*/  LEA.HI R9, R9, R20, RZ, 0x6 ;  /* 0x0000001409097211 */ /* 0x000fe400078f30ff */
[----:B------:R-:W-:Y:S02]  /*1c10*/  ISETP.LT.AND P0, PT, R20, 0x100, !P0 ;  /* 0x000001001400780c */ /* 0x000fe40004701270 */
[----:B------:R-:W-:-:S02]  /*1c20*/  LEA R4, R4, R15, 0x3 ;  /* 0x0000000f04047211 */ /* 0x000fc400078e18ff */
[----:B------:R-:W-:Y:S01]  /*1c30*/  LOP3.LUT R9, R9, 0xffffffc0, RZ, 0xc0, !PT ;  /* 0xffffffc009097812 */ /* 0x000fe200078ec0ff */
[----:B------:R-:W2:Y:S01]  /*1c40*/  LDC.64 R26, c[0x0][0x228] ;  /* 0x00008a00ff1a7b82 */ /* 0x000ea20000000a00 */
[----:B---3--:R-:W-:-:S04]  /*1c50*/  FFMA R8, R5, R18, 9.9999999747524270788e-07 ;  /* 0x358637bd05087423 */ /* 0x008fc80000000012 */
[----:B------:R-:W3:Y:S01]  /*1c60*/  MUFU.RSQ R20, R8 ;  /* 0x0000000800147308 */ /* 0x000ee20000001400 */
[----:B------:R-:W-:Y:S02]  /*1c70*/  IADD3 R9, R4, R9, RZ ;  /* 0x0000000904097210 */ /* 0x000fe40007ffe0ff */
[----:B------:R-:W-:-:S03]  /*1c80*/  CS2R R4, SRZ ;  /* 0x0000000000047805 */ /* 0x000fc6000001ff00 */
[----:B-----5:R-:W-:Y:S01]  /*1c90*/  IMAD.WIDE R14, R9, 0x4, R6 ;  /* 0x00000004090e7825 */ /* 0x020fe200078e0206 */
[----:B------:R-:W-:-:S03]  /*1ca0*/  CS2R R6, SRZ ;  /* 0x0000000000067805 */ /* 0x000fc6000001ff00 */
[----:B----4-:R-:W-:Y:S01]  /*1cb0*/  IMAD.WIDE R12, R9, 0x4, R12 ;  /* 0x00000004090c7825 */ /* 0x010fe200078e020c */
[----:B------:R4:W-:Y:S04]  /*1cc0*/  @P0 STG.E desc[UR6][R14.64], R11 ;  /* 0x0000000b0e000986 */ /* 0x0009e8000c101906 */
[----:B---3--:R3:W-:Y:S04]  /*1cd0*/  @P0 STG.E desc[UR6][R12.64], R20 ;  /* 0x000000140c000986 */ /* 0x0087e8000c101906 */
[----:B------:R5:W2:Y:S01]  /*1ce0*/  @P2 LDG.E.EF.128 R4, desc[UR6][R24.64] ;  /* 0x0000000618042981 */ /* 0x000aa2000c0e1d00 */
[----:B------:R-:W-:-:S02]  /*1cf0*/  CS2R R8, SRZ ;  /* 0x0000000000087805 */ /* 0x000fc4000001ff00 */
[----:B----4-:R-:W-:Y:S02]  /*1d00*/  CS2R R10, SRZ ;  /* 0x00000000000a7805 */ /* 0x010fe4000001ff00 */
[----:B------:R-:W-:Y:S02]  /*1d10*/  CS2R R14, SRZ ;  /* 0x00000000000e7805 */ /* 0x000fe4000001ff00 */
[----:B---3--:R-:W-:Y:S02]  /*1d20*/  CS2R R12, SRZ ;  /* 0x00000000000c7805 */ /* 0x008fe4000001ff00 */
[----:B------:R1:W3:Y:S01]  /*1d30*/  @P1 LDG.E.EF.128 R8, desc[UR6][R22.64] ;  /* 0x0000000616081981 */ /* 0x0002e2000c0e1d00 */
[----:B-----5:R-:W-:Y:S01]  /*1d40*/  CS2R R24, SRZ ;  /* 0x0000000000187805 */ /* 0x020fe2000001ff00 */
[----:B-1----:R-:W-:-:S04]  /*1d50*/  IMAD.WIDE.U32 R22, R19, 0x4, R28 ;  /* 0x0000000413167825 */ /* 0x002fc800078e001c */
[----:B--2---:R-:W-:Y:S01]  /*1d60*/  IMAD.WIDE.U32 R28, R19, 0x4, R26 ;  /* 0x00000004131c7825 */ /* 0x004fe200078e001a */
[----:B------:R-:W-:Y:S01]  /*1d70*/  CS2R R26, SRZ ;  /* 0x00000000001a7805 */ /* 0x000fe2000001ff00 */
[----:B------:R1:W2:Y:S05]  /*1d80*/  @!P3 LDG.E.EL.128 R12, desc[UR6][R22.64] ;  /* 0x00000006160cb981 */ /* 0x0002aa000c2e1d00 */
[----:B------:R4:W5:Y:S01]  /*1d90*/  @!P3 LDG.E.EL.128 R24, desc[UR6][R28.64] ;  /* 0x000000061c18b981 */ /* 0x000962000c2e1d00 */
[-C--:B------:R-:W-:Y:S01]  /*1da0*/  FFMA R3, R3, R18.reuse, 9.9999999747524270788e-07 ;  /* 0x358637bd03037423 */ /* 0x080fe20000000012 */
[----:B------:R-:W-:-:S05]  /*1db0*/  FFMA R18, R21, R18, 9.9999999747524270788e-07 ;  /* 0x358637bd15127423 */ /* 0x000fca0000000012 */
[----:B------:R-:W1:Y:S01]  /*1dc0*/  MUFU.RSQ R3, R3 ;  /* 0x0000000300037308 */ /* 0x000e620000001400 */
[----:B------:R-:W-:Y:S02]  /*1dd0*/  SEL R21, R6, RZ, P2 ;  /* 0x000000ff06157207 */ /* 0x000fe40001000000 */
[----:B-1----:R-:W-:Y:S02]  /*1de0*/  SEL R22, R7, RZ, P2 ;  /* 0x000000ff07167207 */ /* 0x002fe40001000000 */
[----:B------:R-:W1:Y:S01]  /*1df0*/  LDC.64 R6, c[0x0][0x240] ;  /* 0x00009000ff067b82 */ /* 0x000e620000000a00 */
[----:B------:R-:W-:Y:S02]  /*1e00*/  SEL R19, R4, RZ, P2 ;  /* 0x000000ff04137207 */ /* 0x000fe40001000000 */
[----:B------:R-:W-:Y:S01]  /*1e10*/  SEL R5, R5, RZ, P2 ;  /* 0x000000ff05057207 */ /* 0x000fe20001000000 */
[C---:B------:R-:W-:Y:S01]  /*1e20*/  FADD R20, -R2.reuse, R21 ;  /* 0x0000001502147221 */ /* 0x040fe20000000100 */
[C---:B------:R-:W-:Y:S01]  /*1e30*/  FADD R22, -R2.reuse, R22 ;  /* 0x0000001602167221 */ /* 0x040fe20000000100 */
[----:B------:R-:W-:-:S02]  /*1e40*/  FADD R23, -R2, R19 ;  /* 0x0000001302177221 */ /* 0x000fc40000000100 */
[----:B------:R-:W-:Y:S02]  /*1e50*/  FADD R4, -R2, R5 ;  /* 0x0000000502047221 */ /* 0x000fe40000000100 */
[----:B------:R-:W1:Y:S01]  /*1e60*/  MUFU.RSQ R2, R18 ;  /* 0x0000001200027308 */ /* 0x000e620000001400 */
[----:B---3--:R-:W-:Y:S02]  /*1e70*/  SEL R5, R8, RZ, P1 ;  /* 0x000000ff08057207 */ /* 0x008fe40000800000 */
[----:B------:R-:W-:Y:S02]  /*1e80*/  SEL R19, R9, RZ, P1 ;  /* 0x000000ff09137207 */ /* 0x000fe40000800000 */
[----:B------:R-:W-:Y:S02]  /*1e90*/  SEL R21, R10, RZ, P1 ;  /* 0x000000ff0a157207 */ /* 0x000fe40000800000 */
[----:B----4-:R-:W-:Y:S01]  /*1ea0*/  SEL R29, R11, RZ, P1 ;  /* 0x000000ff0b1d7207 */ /* 0x010fe20000800000 */
[----:B------:R-:W-:Y:S01]  /*1eb0*/  FADD R9, -R0, R5 ;  /* 0x0000000500097221 */ /* 0x000fe20000000100 */
[-C--:B0-----:R-:W-:Y:S01]  /*1ec0*/  FMUL R23, R23, R3.reuse ;  /* 0x0000000317177220 */ /* 0x081fe20000400000 */
[-C--:B------:R-:W-:Y:S01]  /*1ed0*/  FMUL R4, R4, R3.reuse ;  /* 0x0000000304047220 */ /* 0x080fe20000400000 */
[-C--:B------:R-:W-:Y:S01]  /*1ee0*/  FMUL R10, R20, R3.reuse ;  /* 0x00000003140a7220 */ /* 0x080fe20000400000 */
[----:B------:R-:W-:Y:S01]  /*1ef0*/  FMUL R11, R22, R3 ;  /* 0x00000003160b7220 */ /* 0x000fe20000400000 */
[C---:B------:R-:W-:Y:S01]  /*1f00*/  FADD R5, -R0.reuse, R19 ;  /* 0x0000001300057221 */ /* 0x040fe20000000100 */
[C---:B------:R-:W-:Y:S01]  /*1f10*/  FADD R3, -R0.reuse, R21 ;  /* 0x0000001500037221 */ /* 0x040fe20000000100 */
[----:B------:R-:W-:Y:S01]  /*1f20*/  FADD R19, -R0, R29 ;  /* 0x0000001d00137221 */ /* 0x000fe20000000100 */
[----:B--2---:R-:W-:-:S02]  /*1f30*/  SEL R21, R14, RZ, !P3 ;  /* 0x000000ff0e157207 */ /* 0x004fc40005800000 */
[----:B------:R-:W-:Y:S02]  /*1f40*/  SEL R0, R15, RZ, !P3 ;  /* 0x000000ff0f007207 */ /* 0x000fe40005800000 */
[----:B------:R-:W-:Y:S02]  /*1f50*/  SEL R12, R12, RZ, !P3 ;  /* 0x000000ff0c0c7207 */ /* 0x000fe40005800000 */
[----:B------:R-:W-:Y:S02]  /*1f60*/  SEL R13, R13, RZ, !P3 ;  /* 0x000000ff0d0d7207 */ /* 0x000fe40005800000 */
[----:B-----5:R-:W-:Y:S02]  /*1f70*/  SEL R15, R24, RZ, !P3 ;  /* 0x000000ff180f7207 */ /* 0x020fe40005800000 */
[----:B------:R-:W-:Y:S02]  /*1f80*/  SEL R14, R25, RZ, !P3 ;  /* 0x000000ff190e7207 */ /* 0x000fe40005800000 */
[----:B------:R-:W-:-:S02]  /*1f90*/  SEL R26, R26, RZ, !P3 ;  /* 0x000000ff1a1a7207 */ /* 0x000fc40005800000 */
[----:B------:R-:W-:Y:S01]  /*1fa0*/  SEL R27, R27, RZ, !P3 ;  /* 0x000000ff1b1b7207 */ /* 0x000fe20005800000 */
[----:B-1----:R-:W-:-:S04]  /*1fb0*/  IMAD.WIDE R24, R17, 0x4, R6 ;  /* 0x0000000411187825 */ /* 0x002fc800078e0206 */
[----:B------:R-:W-:Y:S01]  /*1fc0*/  FMUL R17, R9, R2 ;  /* 0x0000000209117220 */ /* 0x000fe20000400000 */
[----:B------:R-:W-:Y:S01]  /*1fd0*/  FFMA R8, R12, R23, R15 ;  /* 0x000000170c087223 */ /* 0x000fe2000000000f */
[----:B------:R-:W-:Y:S01]  /*1fe0*/  FFMA R9, R13, R4, R14 ;  /* 0x000000040d097223 */ /* 0x000fe2000000000e */
[----:B------:R-:W-:Y:S01]  /*1ff0*/  FFMA R10, R21, R10, R26 ;  /* 0x0000000a150a7223 */ /* 0x000fe2000000001a */
[----:B------:R-:W-:Y:S01]  /*2000*/  FFMA R11, R0, R11, R27 ;  /* 0x0000000b000b7223 */ /* 0x000fe2000000001b */
[-C--:B------:R-:W-:Y:S01]  /*2010*/  FMUL R5, R5, R2.reuse ;  /* 0x0000000205057220 */ /* 0x080fe20000400000 */
[-C--:B------:R-:W-:Y:S01]  /*2020*/  FMUL R3, R3, R2.reuse ;  /* 0x0000000203037220 */ /* 0x080fe20000400000 */
[----:B------:R-:W-:Y:S02]  /*2030*/  FMUL R19, R19, R2 ;  /* 0x0000000213137220 */ /* 0x000fe40000400000 */
[----:B------:R0:W-:Y:S01]  /*2040*/  @P2 STG.E.128 desc[UR6][R24.64], R8 ;  /* 0x0000000818002986 */ /* 0x0001e2000c101d06 */
[----:B------:R-:W-:Y:S01]  /*2050*/  FFMA R12, R12, R17, R15 ;  /* 0x000000110c0c7223 */ /* 0x000fe2000000000f */
[----:B------:R-:W-:Y:S01]  /*2060*/  FFMA R13, R13, R5, R14 ;  /* 0x000000050d0d7223 */ /* 0x000fe2000000000e */
[----:B------:R-:W-:-:S04]  /*2070*/  IMAD.WIDE R6, R16, 0x4, R6 ;  /* 0x0000000410067825 */ /* 0x000fc800078e0206 */
[----:B------:R-:W-:Y:S01]  /*2080*/  FFMA R14, R21, R3, R26 ;  /* 0x00000003150e7223 */ /* 0x000fe2000000001a */
[----:B------:R-:W-:Y:S01]  /*2090*/  FFMA R15, R0, R19, R27 ;  /* 0x00000013000f7223 */ /* 0x000fe2000000001b */
[----:B0-----:R-:W-:Y:S06]  /*20a0*/  @!P1 EXIT ;  /* 0x000000000000994d */ /* 0x001fec0003800000 */
[----:B------:R-:W-:Y:S01]  /*20b0*/  STG.E.128 desc[UR6][R6.64], R12 ;  /* 0x0000000c06007986 */ /* 0x000fe2000c101d06 */
[----:B------:R-:W-:Y:S05]  /*20c0*/  EXIT ;  /* 0x000000000000794d */ /* 0x000fea0003800000 */
.L_x_0:
[----:B------:R-:W-:-:S00]  /*20d0*/  BRA `(.L_x_0) ;  /* 0xfffffffc00fc7947 */ /* 0x000fc0000383ffff */
[----:B------:R-:W-:-:S00]  /*20e0*/  NOP ;  /* 0x0000000000007918 */ /* 0x000fc00000000000 */
        /* <DEDUP_REMOVED lines=9> */
.L_x_1:


//--------------------- .nv.global.init           --------------------------
	.section	.nv.global.init,"aw",@progbits
.nv.global.init:
	.type		_$_str,@object
	.size		_$_str,(.L_0 - _$_str)
_$_str:
        /*0000*/ 	.byte	0x5f, 0x5f, 0x43, 0x55, 0x44, 0x41, 0x5f, 0x46, 0x54, 0x5a, 0x00
.L_0:


//--------------------- .nv.shared.triton_red_fused_convolution_native_layer_norm_12 --------------------------
	.section	.nv.shared.triton_red_fused_convolution_native_layer_norm_12,"aw",@nobits
	.sectionflags	@""
	.align	16
	.zero		1024


//--------------------- .nv.constant0.triton_red_fused_convolution_native_layer_norm_12 --------------------------
	.section	.nv.constant0.triton_red_fused_convolution_native_layer_norm_12,"a",@progbits
	.sectionflags	@""
	.align	4
.nv.constant0.triton_red_fused_convolution_native_layer_norm_12:
	.zero		592
